//
// Generated by NVIDIA NVVM Compiler
//
// Compiler Build ID: CL-36424714
// Cuda compilation tools, release 13.0, V13.0.88
// Based on NVVM 20.0.0
//

.version 9.0
.target sm_100
.address_size 64

	// .globl	_Z4dualPfS_S_S_S_ffiii

.visible .entry _Z4dualPfS_S_S_S_ffiii(
	.param .u64 .ptr .align 1 _Z4dualPfS_S_S_S_ffiii_param_0,
	.param .u64 .ptr .align 1 _Z4dualPfS_S_S_S_ffiii_param_1,
	.param .u64 .ptr .align 1 _Z4dualPfS_S_S_S_ffiii_param_2,
	.param .u64 .ptr .align 1 _Z4dualPfS_S_S_S_ffiii_param_3,
	.param .u64 .ptr .align 1 _Z4dualPfS_S_S_S_ffiii_param_4,
	.param .f32 _Z4dualPfS_S_S_S_ffiii_param_5,
	.param .f32 _Z4dualPfS_S_S_S_ffiii_param_6,
	.param .u32 _Z4dualPfS_S_S_S_ffiii_param_7,
	.param .u32 _Z4dualPfS_S_S_S_ffiii_param_8,
	.param .u32 _Z4dualPfS_S_S_S_ffiii_param_9
)
{
	.reg .pred 	%p<40>;
	.reg .b32 	%r<108>;
	.reg .b32 	%f<177>;
	.reg .b64 	%rd<131>;

	ld.param.u64 	%rd20, [_Z4dualPfS_S_S_S_ffiii_param_0];
	ld.param.u64 	%rd21, [_Z4dualPfS_S_S_S_ffiii_param_2];
	ld.param.u64 	%rd22, [_Z4dualPfS_S_S_S_ffiii_param_3];
	ld.param.u64 	%rd23, [_Z4dualPfS_S_S_S_ffiii_param_4];
	ld.param.f32 	%f66, [_Z4dualPfS_S_S_S_ffiii_param_5];
	ld.param.f32 	%f67, [_Z4dualPfS_S_S_S_ffiii_param_6];
	ld.param.u32 	%r58, [_Z4dualPfS_S_S_S_ffiii_param_7];
	ld.param.u32 	%r61, [_Z4dualPfS_S_S_S_ffiii_param_8];
	ld.param.u32 	%r60, [_Z4dualPfS_S_S_S_ffiii_param_9];
	cvta.to.global.u64 	%rd1, %rd20;
	cvta.to.global.u64 	%rd2, %rd23;
	cvta.to.global.u64 	%rd3, %rd22;
	cvta.to.global.u64 	%rd4, %rd21;
	mov.u32 	%r62, %tid.x;
	mov.u32 	%r63, %ntid.x;
	mov.u32 	%r64, %ctaid.x;
	mad.lo.s32 	%r1, %r63, %r64, %r62;
	mov.u32 	%r2, %tid.y;
	mov.u32 	%r65, %ntid.y;
	mov.u32 	%r66, %ctaid.y;
	mul.lo.s32 	%r3, %r65, %r66;
	add.s32 	%r67, %r3, %r2;
	setp.ge.s32 	%p1, %r1, %r58;
	setp.ge.s32 	%p2, %r67, %r61;
	or.pred  	%p3, %p1, %p2;
	setp.lt.s32 	%p4, %r60, 1;
	or.pred  	%p5, %p3, %p4;
	@%p5 bra 	$L__BB0_65;
	mul.lo.s32 	%r5, %r58, %r67;
	add.s32 	%r93, %r5, %r1;
	mul.lo.s32 	%r7, %r61, %r58;
	sub.s32 	%r69, %r5, %r58;
	add.s32 	%r8, %r69, %r1;
	mul.f32 	%f1, %f66, %f67;
	setp.lt.u32 	%p6, %r60, 4;
	mov.b32 	%r107, 0;
	@%p6 bra 	$L__BB0_36;
	and.b32  	%r71, %r60, 2147483644;
	neg.s32 	%r105, %r71;
	add.s32 	%r72, %r2, %r61;
	add.s32 	%r73, %r72, %r3;
	add.s32 	%r74, %r73, -1;
	mad.lo.s32 	%r104, %r58, %r74, %r1;
	shl.b32 	%r75, %r61, 1;
	add.s32 	%r76, %r67, %r75;
	add.s32 	%r77, %r76, -1;
	mad.lo.s32 	%r102, %r58, %r77, %r1;
	shl.b32 	%r101, %r7, 1;
	mad.lo.s32 	%r78, %r61, 3, %r67;
	add.s32 	%r79, %r78, -1;
	mad.lo.s32 	%r100, %r58, %r79, %r1;
	mul.lo.s32 	%r99, %r7, 3;
	mad.lo.s32 	%r96, %r58, %r73, %r1;
	mad.lo.s32 	%r95, %r58, %r76, %r1;
	mad.lo.s32 	%r94, %r58, %r78, %r1;
	mov.b32 	%r98, 0;
	cvt.s64.s32 	%rd27, %r5;
	cvt.u64.u32 	%rd28, %r1;
	add.s64 	%rd29, %rd28, %rd27;
	mul.wide.s32 	%rd8, %r7, 4;
	mov.u32 	%r97, %r8;
	mov.u32 	%r103, %r7;
$L__BB0_3:
	.pragma "nounroll";
	add.s32 	%r80, %r1, 1;
	setp.ge.s32 	%p7, %r80, %r58;
	mov.f32 	%f149, 0f00000000;
	@%p7 bra 	$L__BB0_5;
	mul.wide.s32 	%rd24, %r93, 4;
	add.s64 	%rd25, %rd4, %rd24;
	ld.global.f32 	%f149, [%rd25];
$L__BB0_5:
	setp.lt.s32 	%p8, %r1, 1;
	mov.f32 	%f150, 0f00000000;
	@%p8 bra 	$L__BB0_7;
	cvt.s64.s32 	%rd26, %r98;
	add.s64 	%rd30, %rd29, %rd26;
	shl.b64 	%rd31, %rd30, 2;
	add.s64 	%rd32, %rd4, %rd31;
	ld.global.f32 	%f150, [%rd32+-4];
$L__BB0_7:
	add.s32 	%r81, %r67, 1;
	setp.ge.u32 	%p9, %r81, %r61;
	sub.f32 	%f6, %f149, %f150;
	mov.f32 	%f151, 0f00000000;
	@%p9 bra 	$L__BB0_9;
	mul.wide.s32 	%rd33, %r93, 4;
	add.s64 	%rd34, %rd3, %rd33;
	ld.global.f32 	%f151, [%rd34];
$L__BB0_9:
	setp.eq.s32 	%p10, %r67, 0;
	mov.f32 	%f152, 0f00000000;
	@%p10 bra 	$L__BB0_11;
	mul.wide.s32 	%rd35, %r97, 4;
	add.s64 	%rd36, %rd3, %rd35;
	ld.global.f32 	%f152, [%rd36];
$L__BB0_11:
	ld.param.u64 	%rd129, [_Z4dualPfS_S_S_S_ffiii_param_1];
	setp.ge.s32 	%p11, %r80, %r58;
	sub.f32 	%f73, %f151, %f152;
	cvta.to.global.u64 	%rd37, %rd129;
	mul.wide.s32 	%rd38, %r93, 4;
	add.s64 	%rd5, %rd37, %rd38;
	ld.global.f32 	%f74, [%rd5];
	add.f32 	%f75, %f6, %f73;
	fma.rn.f32 	%f76, %f66, %f75, %f74;
	add.s64 	%rd6, %rd2, %rd38;
	ld.global.f32 	%f77, [%rd6];
	fma.rn.f32 	%f78, %f1, %f77, %f76;
	add.f32 	%f79, %f1, 0f3F800000;
	div.rn.f32 	%f80, %f78, %f79;
	add.s64 	%rd7, %rd1, %rd38;
	st.global.f32 	[%rd7], %f80;
	mov.f32 	%f153, 0f00000000;
	@%p11 bra 	$L__BB0_13;
	mul.wide.s32 	%rd39, %r96, 4;
	add.s64 	%rd40, %rd4, %rd39;
	ld.global.f32 	%f153, [%rd40];
$L__BB0_13:
	mov.f32 	%f154, 0f00000000;
	@%p8 bra 	$L__BB0_15;
	cvt.s64.s32 	%rd41, %r103;
	add.s64 	%rd45, %rd29, %rd41;
	shl.b64 	%rd46, %rd45, 2;
	add.s64 	%rd47, %rd4, %rd46;
	ld.global.f32 	%f154, [%rd47+-4];
$L__BB0_15:
	sub.f32 	%f15, %f153, %f154;
	mov.f32 	%f155, 0f00000000;
	@%p9 bra 	$L__BB0_17;
	mul.wide.s32 	%rd48, %r96, 4;
	add.s64 	%rd49, %rd3, %rd48;
	ld.global.f32 	%f155, [%rd49];
$L__BB0_17:
	mov.f32 	%f156, 0f00000000;
	@%p10 bra 	$L__BB0_19;
	mul.wide.s32 	%rd50, %r104, 4;
	add.s64 	%rd51, %rd3, %rd50;
	ld.global.f32 	%f156, [%rd51];
$L__BB0_19:
	sub.f32 	%f85, %f155, %f156;
	add.s64 	%rd9, %rd5, %rd8;
	ld.global.f32 	%f86, [%rd9];
	add.f32 	%f87, %f15, %f85;
	fma.rn.f32 	%f88, %f66, %f87, %f86;
	add.s64 	%rd10, %rd6, %rd8;
	ld.global.f32 	%f89, [%rd10];
	fma.rn.f32 	%f90, %f1, %f89, %f88;
	add.f32 	%f91, %f1, 0f3F800000;
	div.rn.f32 	%f92, %f90, %f91;
	add.s64 	%rd11, %rd7, %rd8;
	st.global.f32 	[%rd11], %f92;
	mov.f32 	%f157, 0f00000000;
	@%p11 bra 	$L__BB0_21;
	mul.wide.s32 	%rd52, %r95, 4;
	add.s64 	%rd53, %rd4, %rd52;
	ld.global.f32 	%f157, [%rd53];
$L__BB0_21:
	mov.f32 	%f158, 0f00000000;
	@%p8 bra 	$L__BB0_23;
	cvt.s64.s32 	%rd54, %r101;
	cvt.s64.s32 	%rd55, %r5;
	cvt.u64.u32 	%rd56, %r1;
	add.s64 	%rd57, %rd56, %rd55;
	add.s64 	%rd58, %rd57, %rd54;
	shl.b64 	%rd59, %rd58, 2;
	add.s64 	%rd60, %rd4, %rd59;
	ld.global.f32 	%f158, [%rd60+-4];
$L__BB0_23:
	add.s32 	%r85, %r67, 1;
	setp.ge.u32 	%p17, %r85, %r61;
	sub.f32 	%f24, %f157, %f158;
	mov.f32 	%f159, 0f00000000;
	@%p17 bra 	$L__BB0_25;
	mul.wide.s32 	%rd61, %r95, 4;
	add.s64 	%rd62, %rd3, %rd61;
	ld.global.f32 	%f159, [%rd62];
$L__BB0_25:
	mov.f32 	%f160, 0f00000000;
	@%p10 bra 	$L__BB0_27;
	mul.wide.s32 	%rd63, %r102, 4;
	add.s64 	%rd64, %rd3, %rd63;
	ld.global.f32 	%f160, [%rd64];
$L__BB0_27:
	add.s32 	%r86, %r1, 1;
	setp.ge.s32 	%p19, %r86, %r58;
	sub.f32 	%f97, %f159, %f160;
	add.s64 	%rd12, %rd9, %rd8;
	ld.global.f32 	%f98, [%rd12];
	add.f32 	%f99, %f24, %f97;
	fma.rn.f32 	%f100, %f66, %f99, %f98;
	add.s64 	%rd13, %rd10, %rd8;
	ld.global.f32 	%f101, [%rd13];
	fma.rn.f32 	%f102, %f1, %f101, %f100;
	add.f32 	%f103, %f1, 0f3F800000;
	div.rn.f32 	%f104, %f102, %f103;
	add.s64 	%rd14, %rd11, %rd8;
	st.global.f32 	[%rd14], %f104;
	mov.f32 	%f161, 0f00000000;
	@%p19 bra 	$L__BB0_29;
	mul.wide.s32 	%rd65, %r94, 4;
	add.s64 	%rd66, %rd4, %rd65;
	ld.global.f32 	%f161, [%rd66];
$L__BB0_29:
	mov.f32 	%f162, 0f00000000;
	@%p8 bra 	$L__BB0_31;
	cvt.s64.s32 	%rd67, %r99;
	cvt.s64.s32 	%rd68, %r5;
	cvt.u64.u32 	%rd69, %r1;
	add.s64 	%rd70, %rd69, %rd68;
	add.s64 	%rd71, %rd70, %rd67;
	shl.b64 	%rd72, %rd71, 2;
	add.s64 	%rd73, %rd4, %rd72;
	ld.global.f32 	%f162, [%rd73+-4];
$L__BB0_31:
	add.s32 	%r87, %r67, 1;
	setp.ge.u32 	%p21, %r87, %r61;
	sub.f32 	%f33, %f161, %f162;
	mov.f32 	%f163, 0f00000000;
	@%p21 bra 	$L__BB0_33;
	mul.wide.s32 	%rd74, %r94, 4;
	add.s64 	%rd75, %rd3, %rd74;
	ld.global.f32 	%f163, [%rd75];
$L__BB0_33:
	mov.f32 	%f164, 0f00000000;
	@%p10 bra 	$L__BB0_35;
	mul.wide.s32 	%rd76, %r100, 4;
	add.s64 	%rd77, %rd3, %rd76;
	ld.global.f32 	%f164, [%rd77];
$L__BB0_35:
	and.b32  	%r107, %r60, 2147483644;
	sub.f32 	%f108, %f163, %f164;
	add.s64 	%rd78, %rd12, %rd8;
	ld.global.f32 	%f109, [%rd78];
	add.f32 	%f110, %f33, %f108;
	fma.rn.f32 	%f111, %f66, %f110, %f109;
	add.s64 	%rd79, %rd13, %rd8;
	ld.global.f32 	%f112, [%rd79];
	fma.rn.f32 	%f113, %f1, %f112, %f111;
	add.f32 	%f114, %f1, 0f3F800000;
	div.rn.f32 	%f115, %f113, %f114;
	add.s64 	%rd80, %rd14, %rd8;
	st.global.f32 	[%rd80], %f115;
	add.s32 	%r105, %r105, 4;
	shl.b32 	%r88, %r7, 2;
	add.s32 	%r104, %r104, %r88;
	add.s32 	%r103, %r103, %r88;
	add.s32 	%r102, %r102, %r88;
	add.s32 	%r101, %r101, %r88;
	add.s32 	%r100, %r100, %r88;
	add.s32 	%r99, %r99, %r88;
	add.s32 	%r98, %r98, %r88;
	add.s32 	%r97, %r97, %r88;
	add.s32 	%r96, %r96, %r88;
	add.s32 	%r95, %r95, %r88;
	add.s32 	%r94, %r94, %r88;
	add.s32 	%r93, %r93, %r88;
	setp.ne.s32 	%p23, %r105, 0;
	@%p23 bra 	$L__BB0_3;
$L__BB0_36:
	and.b32  	%r46, %r60, 3;
	setp.eq.s32 	%p24, %r46, 0;
	@%p24 bra 	$L__BB0_65;
	ld.param.u64 	%rd130, [_Z4dualPfS_S_S_S_ffiii_param_1];
	cvta.to.global.u64 	%rd15, %rd130;
	add.f32 	%f38, %f1, 0f3F800000;
	add.s32 	%r47, %r1, 1;
	add.s32 	%r48, %r67, 1;
	add.s32 	%r49, %r5, %r1;
	setp.eq.s32 	%p25, %r46, 1;
	@%p25 bra 	$L__BB0_55;
	setp.ge.s32 	%p26, %r47, %r58;
	mul.lo.s32 	%r50, %r7, %r107;
	add.s32 	%r51, %r49, %r50;
	mov.f32 	%f165, 0f00000000;
	@%p26 bra 	$L__BB0_40;
	mul.wide.s32 	%rd81, %r51, 4;
	add.s64 	%rd82, %rd4, %rd81;
	ld.global.f32 	%f165, [%rd82];
$L__BB0_40:
	setp.lt.s32 	%p27, %r1, 1;
	mov.f32 	%f166, 0f00000000;
	@%p27 bra 	$L__BB0_42;
	cvt.s64.s32 	%rd83, %r50;
	cvt.s64.s32 	%rd84, %r5;
	cvt.u64.u32 	%rd85, %r1;
	add.s64 	%rd86, %rd85, %rd84;
	add.s64 	%rd87, %rd86, %rd83;
	shl.b64 	%rd88, %rd87, 2;
	add.s64 	%rd89, %rd4, %rd88;
	ld.global.f32 	%f166, [%rd89+-4];
$L__BB0_42:
	setp.ge.u32 	%p28, %r48, %r61;
	sub.f32 	%f43, %f165, %f166;
	mov.f32 	%f167, 0f00000000;
	@%p28 bra 	$L__BB0_44;
	mul.wide.s32 	%rd90, %r51, 4;
	add.s64 	%rd91, %rd3, %rd90;
	ld.global.f32 	%f167, [%rd91];
$L__BB0_44:
	setp.eq.s32 	%p29, %r67, 0;
	mov.f32 	%f168, 0f00000000;
	@%p29 bra 	$L__BB0_46;
	add.s32 	%r89, %r8, %r50;
	mul.wide.s32 	%rd92, %r89, 4;
	add.s64 	%rd93, %rd3, %rd92;
	ld.global.f32 	%f168, [%rd93];
$L__BB0_46:
	setp.ge.s32 	%p30, %r47, %r58;
	sub.f32 	%f121, %f167, %f168;
	mul.wide.s32 	%rd94, %r51, 4;
	add.s64 	%rd16, %rd15, %rd94;
	ld.global.f32 	%f122, [%rd16];
	add.f32 	%f123, %f43, %f121;
	fma.rn.f32 	%f124, %f66, %f123, %f122;
	add.s64 	%rd17, %rd2, %rd94;
	ld.global.f32 	%f125, [%rd17];
	fma.rn.f32 	%f126, %f1, %f125, %f124;
	div.rn.f32 	%f127, %f126, %f38;
	add.s64 	%rd18, %rd1, %rd94;
	st.global.f32 	[%rd18], %f127;
	add.s32 	%r52, %r50, %r7;
	add.s32 	%r53, %r51, %r7;
	mov.f32 	%f169, 0f00000000;
	@%p30 bra 	$L__BB0_48;
	mul.wide.s32 	%rd95, %r53, 4;
	add.s64 	%rd96, %rd4, %rd95;
	ld.global.f32 	%f169, [%rd96];
$L__BB0_48:
	setp.lt.s32 	%p31, %r1, 1;
	mov.f32 	%f170, 0f00000000;
	@%p31 bra 	$L__BB0_50;
	cvt.s64.s32 	%rd97, %r52;
	cvt.s64.s32 	%rd98, %r5;
	cvt.u64.u32 	%rd99, %r1;
	add.s64 	%rd100, %rd99, %rd98;
	add.s64 	%rd101, %rd100, %rd97;
	shl.b64 	%rd102, %rd101, 2;
	add.s64 	%rd103, %rd4, %rd102;
	ld.global.f32 	%f170, [%rd103+-4];
$L__BB0_50:
	setp.ge.u32 	%p32, %r48, %r61;
	sub.f32 	%f52, %f169, %f170;
	mov.f32 	%f171, 0f00000000;
	@%p32 bra 	$L__BB0_52;
	mul.wide.s32 	%rd104, %r53, 4;
	add.s64 	%rd105, %rd3, %rd104;
	ld.global.f32 	%f171, [%rd105];
$L__BB0_52:
	setp.eq.s32 	%p33, %r67, 0;
	mov.f32 	%f172, 0f00000000;
	@%p33 bra 	$L__BB0_54;
	add.s32 	%r90, %r8, %r52;
	mul.wide.s32 	%rd106, %r90, 4;
	add.s64 	%rd107, %rd3, %rd106;
	ld.global.f32 	%f172, [%rd107];
$L__BB0_54:
	sub.f32 	%f131, %f171, %f172;
	mul.wide.s32 	%rd108, %r7, 4;
	add.s64 	%rd109, %rd16, %rd108;
	ld.global.f32 	%f132, [%rd109];
	add.f32 	%f133, %f52, %f131;
	fma.rn.f32 	%f134, %f66, %f133, %f132;
	add.s64 	%rd110, %rd17, %rd108;
	ld.global.f32 	%f135, [%rd110];
	fma.rn.f32 	%f136, %f1, %f135, %f134;
	div.rn.f32 	%f137, %f136, %f38;
	add.s64 	%rd111, %rd18, %rd108;
	st.global.f32 	[%rd111], %f137;
	add.s32 	%r107, %r107, 2;
$L__BB0_55:
	and.b32  	%r91, %r60, 1;
	setp.eq.b32 	%p34, %r91, 1;
	not.pred 	%p35, %p34;
	@%p35 bra 	$L__BB0_65;
	setp.ge.s32 	%p36, %r47, %r58;
	mul.lo.s32 	%r56, %r7, %r107;
	add.s32 	%r57, %r49, %r56;
	mov.f32 	%f173, 0f00000000;
	@%p36 bra 	$L__BB0_58;
	mul.wide.s32 	%rd112, %r57, 4;
	add.s64 	%rd113, %rd4, %rd112;
	ld.global.f32 	%f173, [%rd113];
$L__BB0_58:
	setp.lt.s32 	%p37, %r1, 1;
	mov.f32 	%f174, 0f00000000;
	@%p37 bra 	$L__BB0_60;
	cvt.s64.s32 	%rd114, %r56;
	cvt.s64.s32 	%rd115, %r5;
	cvt.u64.u32 	%rd116, %r1;
	add.s64 	%rd117, %rd116, %rd115;
	add.s64 	%rd118, %rd117, %rd114;
	shl.b64 	%rd119, %rd118, 2;
	add.s64 	%rd120, %rd4, %rd119;
	ld.global.f32 	%f174, [%rd120+-4];
$L__BB0_60:
	setp.ge.u32 	%p38, %r48, %r61;
	sub.f32 	%f61, %f173, %f174;
	mov.f32 	%f175, 0f00000000;
	@%p38 bra 	$L__BB0_62;
	mul.wide.s32 	%rd121, %r57, 4;
	add.s64 	%rd122, %rd3, %rd121;
	ld.global.f32 	%f175, [%rd122];
$L__BB0_62:
	setp.eq.s32 	%p39, %r67, 0;
	mov.f32 	%f176, 0f00000000;
	@%p39 bra 	$L__BB0_64;
	add.s32 	%r92, %r8, %r56;
	mul.wide.s32 	%rd123, %r92, 4;
	add.s64 	%rd124, %rd3, %rd123;
	ld.global.f32 	%f176, [%rd124];
$L__BB0_64:
	sub.f32 	%f142, %f175, %f176;
	mul.wide.s32 	%rd125, %r57, 4;
	add.s64 	%rd126, %rd15, %rd125;
	ld.global.f32 	%f143, [%rd126];
	add.f32 	%f144, %f61, %f142;
	fma.rn.f32 	%f145, %f66, %f144, %f143;
	add.s64 	%rd127, %rd2, %rd125;
	ld.global.f32 	%f146, [%rd127];
	fma.rn.f32 	%f147, %f1, %f146, %f145;
	div.rn.f32 	%f148, %f147, %f38;
	add.s64 	%rd128, %rd1, %rd125;
	st.global.f32 	[%rd128], %f148;
$L__BB0_65:
	ret;

}


// ===== COMPILED SASS (sm_100) =====

	.target	sm_100

	.elftype	@"ET_EXEC"


//--------------------- .note.nv.tkinfo           --------------------------
	.section	.note.nv.tkinfo,"",@"SHT_NOTE"
	.sectionflags	@"SHF_NOTE_NV_TKINFO"
	.tkinfo
        /*0018*/ 	.word	0x00000002
        /*0030*/ 	.string	""
        /*0030*/ 	.string	"ptxas"
        /*0030*/ 	.string	"Cuda compilation tools, release 13.0, V13.0.88"
        /*0030*/ 	.string	"Build cuda_13.0.r13.0/compiler.36424714_0"
        /*0030*/ 	.string	"-arch sm_100 -m 64 "



//--------------------- .note.nv.cuinfo           --------------------------
	.section	.note.nv.cuinfo,"",@"SHT_NOTE"
	.sectionflags	@"SHF_NOTE_NV_CUINFO"
        /*0018*/ 	.short	0x0002
        /*001a*/ 	.short	0x0064
        /*001c*/ 	.short	0x0082
	.zero		2


//--------------------- .nv.info                  --------------------------
	.section	.nv.info,"",@"SHT_CUDA_INFO"
	.align	4


	//----- nvinfo : EIATTR_REGCOUNT
	.align		4
        /*0000*/ 	.byte	0x04, 0x2f
        /*0002*/ 	.short	(.L_1 - .L_0)
	.align		4
.L_0:
        /*0004*/ 	.word	index@(_Z4dualPfS_S_S_S_ffiii)
        /*0008*/ 	.word	0x00000028


	//----- nvinfo : EIATTR_FRAME_SIZE
	.align		4
.L_1:
        /*000c*/ 	.byte	0x04, 0x11
        /*000e*/ 	.short	(.L_3 - .L_2)
	.align		4
.L_2:
        /*0010*/ 	.word	index@($__internal_0_$__cuda_sm3x_div_rn_noftz_f32_slowpath)
        /*0014*/ 	.word	0x00000000


	//----- nvinfo : EIATTR_FRAME_SIZE
	.align		4
.L_3:
        /*0018*/ 	.byte	0x04, 0x11
        /*001a*/ 	.short	(.L_5 - .L_4)
	.align		4
.L_4:
        /*001c*/ 	.word	index@(_Z4dualPfS_S_S_S_ffiii)
        /*0020*/ 	.word	0x00000000


	//----- nvinfo : EIATTR_MIN_STACK_SIZE
	.align		4
.L_5:
        /*0024*/ 	.byte	0x04, 0x12
        /*0026*/ 	.short	(.L_7 - .L_6)
	.align		4
.L_6:
        /*0028*/ 	.word	index@(_Z4dualPfS_S_S_S_ffiii)
        /*002c*/ 	.word	0x00000000
.L_7:


//--------------------- .nv.compat                --------------------------
	.section	.nv.compat,"",@"SHT_CUDA_COMPAT_INFO"
	.align	4
        /*0000*/ 	.byte	0x02, 0x09, 0x00, 0x00, 0x02, 0x02, 0x01, 0x00, 0x02, 0x05, 0x05, 0x00, 0x03, 0x07, 0x01, 0x01
        /*0010*/ 	.byte	0x02, 0x03, 0x00, 0x00, 0x02, 0x06, 0x01, 0x00, 0x04, 0x0b, 0x08, 0x00, 0x01, 0x00, 0x00, 0x00
        /*0020*/ 	.byte	0x00, 0x00, 0x00, 0x00


//--------------------- .nv.info._Z4dualPfS_S_S_S_ffiii --------------------------
	.section	.nv.info._Z4dualPfS_S_S_S_ffiii,"",@"SHT_CUDA_INFO"
	.sectionflags	@""
	.align	4


	//----- nvinfo : EIATTR_CUDA_API_VERSION
	.align		4
        /*0000*/ 	.byte	0x04, 0x37
        /*0002*/ 	.short	(.L_9 - .L_8)
.L_8:
        /*0004*/ 	.word	0x00000082


	//----- nvinfo : EIATTR_KPARAM_INFO
	.align		4
.L_9:
        /*0008*/ 	.byte	0x04, 0x17
        /*000a*/ 	.short	(.L_11 - .L_10)
.L_10:
        /*000c*/ 	.word	0x00000000
        /*0010*/ 	.short	0x0009
        /*0012*/ 	.short	0x0038
        /*0014*/ 	.byte	0x00, 0xf0, 0x11, 0x00


	//----- nvinfo : EIATTR_KPARAM_INFO
	.align		4
.L_11:
        /*0018*/ 	.byte	0x04, 0x17
        /*001a*/ 	.short	(.L_13 - .L_12)
.L_12:
        /*001c*/ 	.word	0x00000000
        /*0020*/ 	.short	0x0008
        /*0022*/ 	.short	0x0034
        /*0024*/ 	.byte	0x00, 0xf0, 0x11, 0x00


	//----- nvinfo : EIATTR_KPARAM_INFO
	.align		4
.L_13:
        /*0028*/ 	.byte	0x04, 0x17
        /*002a*/ 	.short	(.L_15 - .L_14)
.L_14:
        /*002c*/ 	.word	0x00000000
        /*0030*/ 	.short	0x0007
        /*0032*/ 	.short	0x0030
        /*0034*/ 	.byte	0x00, 0xf0, 0x11, 0x00


	//----- nvinfo : EIATTR_KPARAM_INFO
	.align		4
.L_15:
        /*0038*/ 	.byte	0x04, 0x17
        /*003a*/ 	.short	(.L_17 - .L_16)
.L_16:
        /*003c*/ 	.word	0x00000000
        /*0040*/ 	.short	0x0006
        /*0042*/ 	.short	0x002c
        /*0044*/ 	.byte	0x00, 0xf0, 0x11, 0x00


	//----- nvinfo : EIATTR_KPARAM_INFO
	.align		4
.L_17:
        /*0048*/ 	.byte	0x04, 0x17
        /*004a*/ 	.short	(.L_19 - .L_18)
.L_18:
        /*004c*/ 	.word	0x00000000
        /*0050*/ 	.short	0x0005
        /*0052*/ 	.short	0x0028
        /*0054*/ 	.byte	0x00, 0xf0, 0x11, 0x00


	//----- nvinfo : EIATTR_KPARAM_INFO
	.align		4
.L_19:
        /*0058*/ 	.byte	0x04, 0x17
        /*005a*/ 	.short	(.L_21 - .L_20)
.L_20:
        /*005c*/ 	.word	0x00000000
        /*0060*/ 	.short	0x0004
        /*0062*/ 	.short	0x0020
        /*0064*/ 	.byte	0x00, 0xf5, 0x21, 0x00


	//----- nvinfo : EIATTR_KPARAM_INFO
	.align		4
.L_21:
        /*0068*/ 	.byte	0x04, 0x17
        /*006a*/ 	.short	(.L_23 - .L_22)
.L_22:
        /*006c*/ 	.word	0x00000000
        /*0070*/ 	.short	0x0003
        /*0072*/ 	.short	0x0018
        /*0074*/ 	.byte	0x00, 0xf5, 0x21, 0x00


	//----- nvinfo : EIATTR_KPARAM_INFO
	.align		4
.L_23:
        /*0078*/ 	.byte	0x04, 0x17
        /*007a*/ 	.short	(.L_25 - .L_24)
.L_24:
        /*007c*/ 	.word	0x00000000
        /*0080*/ 	.short	0x0002
        /*0082*/ 	.short	0x0010
        /*0084*/ 	.byte	0x00, 0xf5, 0x21, 0x00


	//----- nvinfo : EIATTR_KPARAM_INFO
	.align		4
.L_25:
        /*0088*/ 	.byte	0x04, 0x17
        /*008a*/ 	.short	(.L_27 - .L_26)
.L_26:
        /*008c*/ 	.word	0x00000000
        /*0090*/ 	.short	0x0001
        /*0092*/ 	.short	0x0008
        /*0094*/ 	.byte	0x00, 0xf5, 0x21, 0x00


	//----- nvinfo : EIATTR_KPARAM_INFO
	.align		4
.L_27:
        /*0098*/ 	.byte	0x04, 0x17
        /*009a*/ 	.short	(.L_29 - .L_28)
.L_28:
        /*009c*/ 	.word	0x00000000
        /*00a0*/ 	.short	0x0000
        /*00a2*/ 	.short	0x0000
        /*00a4*/ 	.byte	0x00, 0xf5, 0x21, 0x00


	//----- nvinfo : EIATTR_SPARSE_MMA_MASK
	.align		4
.L_29:
        /*00a8*/ 	.byte	0x03, 0x50
        /*00aa*/ 	.short	0x0000


	//----- nvinfo : EIATTR_MAXREG_COUNT
	.align		4
        /*00ac*/ 	.byte	0x03, 0x1b
        /*00ae*/ 	.short	0x00ff


	//----- nvinfo : EIATTR_MERCURY_ISA_VERSION
	.align		4
        /*00b0*/ 	.byte	0x03, 0x5f
        /*00b2*/ 	.short	0x0101


	//----- nvinfo : EIATTR_INT_WARP_WIDE_INSTR_OFFSETS
	.align		4
        /*00b4*/ 	.byte	0x04, 0x31
        /*00b6*/ 	.short	(.L_31 - .L_30)


	//   ....[0]....
.L_30:
        /*00b8*/ 	.word	0x000009c0


	//   ....[1]....
        /*00bc*/ 	.word	0x00000d30


	//   ....[2]....
        /*00c0*/ 	.word	0x000012d0


	//   ....[3]....
        /*00c4*/ 	.word	0x00001660


	//   ....[4]....
        /*00c8*/ 	.word	0x00001a80


	//----- nvinfo : EIATTR_VRC_CTA_INIT_COUNT
	.align		4
.L_31:
        /*00cc*/ 	.byte	0x02, 0x4a
	.zero		1
	.zero		1


	//----- nvinfo : EIATTR_EXIT_INSTR_OFFSETS
	.align		4
        /*00d0*/ 	.byte	0x04, 0x1c
        /*00d2*/ 	.short	(.L_33 - .L_32)


	//   ....[0]....
.L_32:
        /*00d4*/ 	.word	0x000000f0


	//   ....[1]....
        /*00d8*/ 	.word	0x000011f0


	//   ....[2]....
        /*00dc*/ 	.word	0x000019f0


	//   ....[3]....
        /*00e0*/ 	.word	0x00001dc0


	//----- nvinfo : EIATTR_CRS_STACK_SIZE
	.align		4
.L_33:
        /*00e4*/ 	.byte	0x04, 0x1e
        /*00e6*/ 	.short	(.L_35 - .L_34)
.L_34:
        /*00e8*/ 	.word	0x00000000


	//----- nvinfo : EIATTR_CBANK_PARAM_SIZE
	.align		4
.L_35:
        /*00ec*/ 	.byte	0x03, 0x19
        /*00ee*/ 	.short	0x003c


	//----- nvinfo : EIATTR_PARAM_CBANK
	.align		4
        /*00f0*/ 	.byte	0x04, 0x0a
        /*00f2*/ 	.short	(.L_37 - .L_36)
	.align		4
.L_36:
        /*00f4*/ 	.word	index@(.nv.constant0._Z4dualPfS_S_S_S_ffiii)
        /*00f8*/ 	.short	0x0380
        /*00fa*/ 	.short	0x003c


	//----- nvinfo : EIATTR_SW_WAR
	.align		4
.L_37:
        /*00fc*/ 	.byte	0x04, 0x36
        /*00fe*/ 	.short	(.L_39 - .L_38)
.L_38:
        /*0100*/ 	.word	0x00000008
.L_39:


//--------------------- .nv.callgraph             --------------------------
	.section	.nv.callgraph,"",@"SHT_CUDA_CALLGRAPH"
	.align	4
	.sectionentsize	8
	.align		4
        /*0000*/ 	.word	0x00000000
	.align		4
        /*0004*/ 	.word	0xffffffff
	.align		4
        /*0008*/ 	.word	0x00000000
	.align		4
        /*000c*/ 	.word	0xfffffffe
	.align		4
        /*0010*/ 	.word	0x00000000
	.align		4
        /*0014*/ 	.word	0xfffffffd
	.align		4
        /*0018*/ 	.word	0x00000000
	.align		4
        /*001c*/ 	.word	0xfffffffc


//--------------------- .text._Z4dualPfS_S_S_S_ffiii --------------------------
	.section	.text._Z4dualPfS_S_S_S_ffiii,"ax",@progbits
	.align	128
        .global         _Z4dualPfS_S_S_S_ffiii
        .type           _Z4dualPfS_S_S_S_ffiii,@function
        .size           _Z4dualPfS_S_S_S_ffiii,(.L_x_29 - _Z4dualPfS_S_S_S_ffiii)
        .other          _Z4dualPfS_S_S_S_ffiii,@"STO_CUDA_ENTRY STV_DEFAULT"
_Z4dualPfS_S_S_S_ffiii:
.text._Z4dualPfS_S_S_S_ffiii:
[----:B------:R-:W-:Y:S01]  /*0000*/  LDC R1, c[0x0][0x37c] ;  /* 0x0000df00ff017b82 */ /* 0x000fe20000000800 */
[----:B------:R-:W0:Y:S07]  /*0010*/  S2R R0, SR_TID.Y ;  /* 0x0000000000007919 */ /* 0x000e2e0000002200 */
[----:B------:R-:W1:Y:S01]  /*0020*/  S2UR UR4, SR_CTAID.Y ;  /* 0x00000000000479c3 */ /* 0x000e620000002600 */
[----:B------:R-:W2:Y:S01]  /*0030*/  LDCU UR5, c[0x0][0x360] ;  /* 0x00006c00ff0577ac */ /* 0x000ea20008000800 */
[----:B------:R-:W2:Y:S01]  /*0040*/  S2R R22, SR_TID.X ;  /* 0x0000000000167919 */ /* 0x000ea20000002100 */
[----:B------:R-:W1:Y:S01]  /*0050*/  LDCU UR6, c[0x0][0x364] ;  /* 0x00006c80ff0677ac */ /* 0x000e620008000800 */
[----:B------:R-:W2:Y:S04]  /*0060*/  S2R R3, SR_CTAID.X ;  /* 0x0000000000037919 */ /* 0x000ea80000002500 */
[----:B------:R-:W3:Y:S01]  /*0070*/  LDC R10, c[0x0][0x3b8] ;  /* 0x0000ee00ff0a7b82 */ /* 0x000ee20000000800 */
[----:B------:R-:W4:Y:S01]  /*0080*/  LDCU.64 UR14, c[0x0][0x3b0] ;  /* 0x00007600ff0e77ac */ /* 0x000f220008000a00 */
[----:B-1----:R-:W-:-:S06]  /*0090*/  UIMAD UR6, UR6, UR4, URZ ;  /* 0x00000004060672a4 */ /* 0x002fcc000f8e02ff */
[----:B0-----:R-:W-:-:S04]  /*00a0*/  IADD3 R23, PT, PT, R0, UR6, RZ ;  /* 0x0000000600177c10 */ /* 0x001fc8000fffe0ff */
[----:B----4-:R-:W-:Y:S01]  /*00b0*/  ISETP.GE.AND P0, PT, R23, UR15, PT ;  /* 0x0000000f17007c0c */ /* 0x010fe2000bf06270 */
[----:B--2---:R-:W-:-:S05]  /*00c0*/  IMAD R22, R3, UR5, R22 ;  /* 0x0000000503167c24 */ /* 0x004fca000f8e0216 */
[----:B------:R-:W-:-:S04]  /*00d0*/  ISETP.GE.OR P0, PT, R22, UR14, P0 ;  /* 0x0000000e16007c0c */ /* 0x000fc80008706670 */
[----:B---3--:R-:W-:-:S13]  /*00e0*/  ISETP.LT.OR P0, PT, R10, 0x1, P0 ;  /* 0x000000010a00780c */ /* 0x008fda0000701670 */
[----:B------:R-:W-:Y:S05]  /*00f0*/  @P0 EXIT ;  /* 0x000000000000094d */ /* 0x000fea0003800000 */
[----:B------:R-:W0:Y:S01]  /*0100*/  LDC.64 R2, c[0x0][0x3a8] ;  /* 0x0000ea00ff027b82 */ /* 0x000e220000000a00 */
[----:B------:R-:W-:Y:S01]  /*0110*/  ISETP.GE.U32.AND P0, PT, R10, 0x4, PT ;  /* 0x000000040a00780c */ /* 0x000fe20003f06070 */
[----:B------:R-:W-:Y:S01]  /*0120*/  IMAD R15, R23, UR14, RZ ;  /* 0x0000000e170f7c24 */ /* 0x000fe2000f8e02ff */
[----:B------:R-:W1:Y:S01]  /*0130*/  LDCU.64 UR12, c[0x0][0x358] ;  /* 0x00006b00ff0c77ac */ /* 0x000e620008000a00 */
[----:B------:R-:W-:-:S03]  /*0140*/  UIMAD UR7, UR15, UR14, URZ ;  /* 0x0000000e0f0772a4 */ /* 0x000fc6000f8e02ff */
[----:B------:R-:W-:Y:S01]  /*0150*/  IADD3 R14, PT, PT, R22, -UR14, R15 ;  /* 0x8000000e160e7c10 */ /* 0x000fe2000fffe00f */
[----:B------:R-:W-:Y:S01]  /*0160*/  UMOV UR4, URZ ;  /* 0x000000ff00047c82 */ /* 0x000fe20008000000 */
[----:B0-----:R-:W-:-:S05]  /*0170*/  FMUL R2, R2, R3 ;  /* 0x0000000302027220 */ /* 0x001fca0000400000 */
[----:B------:R-:W-:Y:S01]  /*0180*/  R2UR UR9, R2 ;  /* 0x00000000020972ca */ /* 0x000fe200000e0000 */
[----:B-1----:R-:W-:-:S14]  /*0190*/  @!P0 BRA `(.L_x_0) ;  /* 0x00000010000c8947 */ /* 0x002fdc0003800000 */
[----:B------:R-:W-:Y:S01]  /*01a0*/  IMAD.U32 R2, RZ, RZ, UR15 ;  /* 0x0000000fff027e24 */ /* 0x000fe2000f8e00ff */
[----:B------:R-:W-:Y:S01]  /*01b0*/  LOP3.LUT R10, R10, 0x7ffffffc, RZ, 0xc0, !PT ;  /* 0x7ffffffc0a0a7812 */ /* 0x000fe200078ec0ff */
[----:B------:R-:W-:Y:S01]  /*01c0*/  IMAD.MOV.U32 R11, RZ, RZ, R14 ;  /* 0x000000ffff0b7224 */ /* 0x000fe200078e000e */
[-C--:B------:R-:W-:Y:S01]  /*01d0*/  IADD3 R12, P0, PT, R22, R15.reuse, RZ ;  /* 0x0000000f160c7210 */ /* 0x080fe20007f1e0ff */
[C-C-:B------:R-:W-:Y:S01]  /*01e0*/  IMAD R17, R2.reuse, 0x3, R23.reuse ;  /* 0x0000000302117824 */ /* 0x140fe200078e0217 */
[C---:B------:R-:W-:Y:S01]  /*01f0*/  IADD3 R3, PT, PT, R2.reuse, UR6, R0 ;  /* 0x0000000602037c10 */ /* 0x040fe2000fffe000 */
[----:B------:R-:W-:Y:S01]  /*0200*/  IMAD R7, R2, 0x2, R23 ;  /* 0x0000000202077824 */ /* 0x000fe200078e0217 */
[----:B------:R-:W-:Y:S01]  /*0210*/  IADD3 R13, PT, PT, R22, R15, RZ ;  /* 0x0000000f160d7210 */ /* 0x000fe20007ffe0ff */
[--C-:B------:R-:W-:Y:S01]  /*0220*/  IMAD R6, R17, UR14, R22.reuse ;  /* 0x0000000e11067c24 */ /* 0x100fe2000f8e0216 */
[C---:B------:R-:W-:Y:S01]  /*0230*/  IADD3 R5, PT, PT, R3.reuse, -0x1, RZ ;  /* 0xffffffff03057810 */ /* 0x040fe20007ffe0ff */
[--C-:B------:R-:W-:Y:S01]  /*0240*/  IMAD R8, R3, UR14, R22.reuse ;  /* 0x0000000e03087c24 */ /* 0x100fe2000f8e0216 */
[----:B------:R-:W-:Y:S01]  /*0250*/  IADD3 R19, PT, PT, R17, -0x1, RZ ;  /* 0xffffffff11137810 */ /* 0x000fe20007ffe0ff */
[C---:B------:R-:W-:Y:S01]  /*0260*/  VIADD R3, R7.reuse, 0xffffffff ;  /* 0xffffffff07037836 */ /* 0x040fe20000000000 */
[----:B------:R-:W-:Y:S01]  /*0270*/  IADD3 R10, PT, PT, -R10, RZ, RZ ;  /* 0x000000ff0a0a7210 */ /* 0x000fe20007ffe1ff */
[--C-:B------:R-:W-:Y:S01]  /*0280*/  IMAD R7, R7, UR14, R22.reuse ;  /* 0x0000000e07077c24 */ /* 0x100fe2000f8e0216 */
[----:B------:R-:W-:Y:S01]  /*0290*/  LEA.HI.X.SX32 R9, R15, RZ, 0x1, P0 ;  /* 0x000000ff0f097211 */ /* 0x000fe200000f0eff */
[--C-:B------:R-:W-:Y:S01]  /*02a0*/  IMAD R5, R5, UR14, R22.reuse ;  /* 0x0000000e05057c24 */ /* 0x100fe2000f8e0216 */
[----:B------:R-:W-:Y:S01]  /*02b0*/  USHF.L.U32 UR10, UR7, 0x1, URZ ;  /* 0x00000001070a7899 */ /* 0x000fe200080006ff */
[--C-:B------:R-:W-:Y:S01]  /*02c0*/  IMAD R4, R3, UR14, R22.reuse ;  /* 0x0000000e03047c24 */ /* 0x100fe2000f8e0216 */
[----:B------:R-:W-:Y:S01]  /*02d0*/  UIMAD UR11, UR7, 0x3, URZ ;  /* 0x00000003070b78a4 */ /* 0x000fe2000f8e02ff */
[----:B------:R-:W-:Y:S01]  /*02e0*/  IMAD R2, R19, UR14, R22 ;  /* 0x0000000e13027c24 */ /* 0x000fe2000f8e0216 */
[----:B------:R-:W0:Y:S01]  /*02f0*/  LDCU UR18, c[0x0][0x3a8] ;  /* 0x00007500ff1277ac */ /* 0x000e220008000800 */
[----:B------:R-:W1:Y:S01]  /*0300*/  LDCU UR17, c[0x0][0x3b4] ;  /* 0x00007680ff1177ac */ /* 0x000e620008000800 */
[----:B------:R-:W2:Y:S01]  /*0310*/  LDCU UR16, c[0x0][0x3b0] ;  /* 0x00007600ff1077ac */ /* 0x000ea20008000800 */
[----:B------:R-:W3:Y:S01]  /*0320*/  LDCU UR19, c[0x0][0x3b8] ;  /* 0x00007700ff1377ac */ /* 0x000ee20008000800 */
[----:B------:R-:W-:Y:S01]  /*0330*/  UMOV UR5, URZ ;  /* 0x000000ff00057c82 */ /* 0x000fe20008000000 */
[----:B------:R-:W-:-:S05]  /*0340*/  UMOV UR8, UR7 ;  /* 0x0000000700087c82 */ /* 0x000fca0008000000 */
.L_x_9:
[C---:B------:R-:W-:Y:S01]  /*0350*/  ISETP.GE.AND P1, PT, R22.reuse, 0x1, PT ;  /* 0x000000011600780c */ /* 0x040fe20003f26270 */
[----:B------:R-:W-:Y:S01]  /*0360*/  VIADD R0, R22, 0x1 ;  /* 0x0000000116007836 */ /* 0x000fe20000000000 */
[C---:B------:R-:W-:Y:S01]  /*0370*/  IADD3 R3, PT, PT, R23.reuse, 0x1, RZ ;  /* 0x0000000117037810 */ /* 0x040fe20007ffe0ff */
[----:B------:R-:W-:Y:S01]  /*0380*/  IMAD.U32 R30, RZ, RZ, UR5 ;  /* 0x00000005ff1e7e24 */ /* 0x000fe2000f8e00ff */
[----:B------:R-:W-:Y:S01]  /*0390*/  ISETP.NE.AND P0, PT, R23, RZ, PT ;  /* 0x000000ff1700720c */ /* 0x000fe20003f05270 */
[----:B------:R-:W4:Y:S01]  /*03a0*/  LDC.64 R24, c[0x0][0x388] ;  /* 0x0000e200ff187b82 */ /* 0x000f220000000a00 */
[----:B--2---:R-:W-:Y:S02]  /*03b0*/  ISETP.GE.AND P5, PT, R0, UR16, PT ;  /* 0x0000001000007c0c */ /* 0x004fe4000bfa6270 */
[----:B------:R-:W-:Y:S02]  /*03c0*/  CS2R R32, SRZ ;  /* 0x0000000000207805 */ /* 0x000fe4000001ff00 */
[----:B-1----:R-:W-:-:S03]  /*03d0*/  ISETP.GE.U32.AND P6, PT, R3, UR17, PT ;  /* 0x0000001103007c0c */ /* 0x002fc6000bfc6070 */
[----:B------:R-:W1:Y:S01]  /*03e0*/  @P1 LDC.64 R20, c[0x0][0x390] ;  /* 0x0000e400ff141b82 */ /* 0x000e620000000a00 */
[----:B------:R-:W-:-:S04]  /*03f0*/  @P1 IADD3 R0, P2, PT, R12, UR5, RZ ;  /* 0x000000050c001c10 */ /* 0x000fc8000ff5e0ff */
[----:B------:R-:W-:-:S03]  /*0400*/  @P1 LEA.HI.X.SX32 R3, R30, R9, 0x1, P2 ;  /* 0x000000091e031211 */ /* 0x000fc600010f0eff */
[----:B------:R-:W2:Y:S08]  /*0410*/  @!P5 LDC.64 R28, c[0x0][0x390] ;  /* 0x0000e400ff1cdb82 */ /* 0x000eb00000000a00 */
[----:B------:R-:W5:Y:S08]  /*0420*/  @!P6 LDC.64 R26, c[0x0][0x398] ;  /* 0x0000e600ff1aeb82 */ /* 0x000f700000000a00 */
[----:B------:R-:W0:Y:S01]  /*0430*/  @P0 LDC.64 R16, c[0x0][0x398] ;  /* 0x0000e600ff100b82 */ /* 0x000e220000000a00 */
[----:B-1----:R-:W-:-:S04]  /*0440*/  @P1 LEA R30, P2, R0, R20, 0x2 ;  /* 0x00000014001e1211 */ /* 0x002fc800078410ff */
[----:B------:R-:W-:Y:S01]  /*0450*/  @P1 LEA.HI.X R31, R0, R21, R3, 0x2, P2 ;  /* 0x00000015001f1211 */ /* 0x000fe200010f1403 */
[----:B------:R-:W-:Y:S02]  /*0460*/  HFMA2 R3, -RZ, RZ, 0, 0 ;  /* 0x00000000ff037431 */ /* 0x000fe400000001ff */
[----:B------:R-:W-:Y:S01]  /*0470*/  IMAD.MOV.U32 R0, RZ, RZ, RZ ;  /* 0x000000ffff007224 */ /* 0x000fe200078e00ff */
[----:B------:R-:W1:Y:S01]  /*0480*/  LDC.64 R18, c[0x0][0x3a0] ;  /* 0x0000e800ff127b82 */ /* 0x000e620000000a00 */
[----:B--2---:R-:W-:-:S05]  /*0490*/  @!P5 IMAD.WIDE R28, R13, 0x4, R28 ;  /* 0x000000040d1cd825 */ /* 0x004fca00078e021c */
[----:B------:R-:W2:Y:S01]  /*04a0*/  @!P5 LDG.E R0, desc[UR12][R28.64] ;  /* 0x0000000c1c00d981 */ /* 0x000ea2000c1e1900 */
[----:B-----5:R-:W-:-:S03]  /*04b0*/  @!P6 IMAD.WIDE R26, R13, 0x4, R26 ;  /* 0x000000040d1ae825 */ /* 0x020fc600078e021a */
[----:B------:R-:W2:Y:S04]  /*04c0*/  @P1 LDG.E R3, desc[UR12][R30.64+-0x4] ;  /* 0xfffffc0c1e031981 */ /* 0x000ea8000c1e1900 */
[----:B------:R-:W5:Y:S01]  /*04d0*/  @!P6 LDG.E R32, desc[UR12][R26.64] ;  /* 0x0000000c1a20e981 */ /* 0x000f62000c1e1900 */
[----:B0-----:R-:W-:-:S05]  /*04e0*/  @P0 IMAD.WIDE R16, R11, 0x4, R16 ;  /* 0x000000040b100825 */ /* 0x001fca00078e0210 */
[----:B------:R-:W5:Y:S01]  /*04f0*/  @P0 LDG.E R33, desc[UR12][R16.64] ;  /* 0x0000000c10210981 */ /* 0x000f62000c1e1900 */
[----:B----4-:R-:W-:-:S04]  /*0500*/  IMAD.WIDE R20, R13, 0x4, R24 ;  /* 0x000000040d147825 */ /* 0x010fc800078e0218 */
[----:B-1----:R-:W-:Y:S01]  /*0510*/  IMAD.WIDE R18, R13, 0x4, R18 ;  /* 0x000000040d127825 */ /* 0x002fe200078e0212 */
[----:B------:R-:W4:Y:S04]  /*0520*/  LDG.E R25, desc[UR12][R20.64] ;  /* 0x0000000c14197981 */ /* 0x000f28000c1e1900 */
[----:B------:R-:W3:Y:S01]  /*0530*/  LDG.E R34, desc[UR12][R18.64] ;  /* 0x0000000c12227981 */ /* 0x000ee2000c1e1900 */
[----:B------:R-:W-:-:S05]  /*0540*/  MOV R24, UR9 ;  /* 0x0000000900187c02 */ /* 0x000fca0008000f00 */
[----:B------:R-:W-:-:S04]  /*0550*/  FADD R24, R24, 1 ;  /* 0x3f80000018187421 */ /* 0x000fc80000000000 */
[----:B------:R-:W0:Y:S01]  /*0560*/  MUFU.RCP R35, R24 ;  /* 0x0000001800237308 */ /* 0x000e220000001000 */
[----:B------:R-:W-:Y:S01]  /*0570*/  BSSY.RECONVERGENT B0, `(.L_x_1) ;  /* 0x0000011000007945 */ /* 0x000fe20003800200 */
[----:B--2---:R-:W-:Y:S01]  /*0580*/  FADD R3, -R3, R0 ;  /* 0x0000000003037221 */ /* 0x004fe20000000100 */
[----:B-----5:R-:W-:-:S04]  /*0590*/  FADD R32, -R33, R32 ;  /* 0x0000002021207221 */ /* 0x020fc80000000100 */
[----:B------:R-:W-:-:S04]  /*05a0*/  FADD R32, R3, R32 ;  /* 0x0000002003207221 */ /* 0x000fc80000000000 */
[----:B----4-:R-:W-:-:S04]  /*05b0*/  FFMA R3, R32, UR18, R25 ;  /* 0x0000001220037c23 */ /* 0x010fc80008000019 */
[----:B---3--:R-:W-:Y:S01]  /*05c0*/  FFMA R3, R34, UR9, R3 ;  /* 0x0000000922037c23 */ /* 0x008fe20008000003 */
[----:B0-----:R-:W-:-:S03]  /*05d0*/  FFMA R0, -R24, R35, 1 ;  /* 0x3f80000018007423 */ /* 0x001fc60000000123 */
[----:B------:R-:W0:Y:S01]  /*05e0*/  FCHK P2, R3, R24 ;  /* 0x0000001803007302 */ /* 0x000e220000040000 */
[----:B------:R-:W-:-:S04]  /*05f0*/  FFMA R0, R35, R0, R35 ;  /* 0x0000000023007223 */ /* 0x000fc80000000023 */
[----:B------:R-:W-:-:S04]  /*0600*/  FFMA R35, R3, R0, RZ ;  /* 0x0000000003237223 */ /* 0x000fc800000000ff */
[----:B------:R-:W-:-:S04]  /*0610*/  FFMA R16, -R24, R35, R3 ;  /* 0x0000002318107223 */ /* 0x000fc80000000103 */
[----:B------:R-:W-:Y:S01]  /*0620*/  FFMA R35, R0, R16, R35 ;  /* 0x0000001000237223 */ /* 0x000fe20000000023 */
[----:B0-----:R-:W-:Y:S06]  /*0630*/  @!P2 BRA `(.L_x_2) ;  /* 0x000000000010a947 */ /* 0x001fec0003800000 */
[----:B------:R-:W-:Y:S01]  /*0640*/  IMAD.MOV.U32 R0, RZ, RZ, R24 ;  /* 0x000000ffff007224 */ /* 0x000fe200078e0018 */
[----:B------:R-:W-:-:S07]  /*0650*/  MOV R26, 0x670 ;  /* 0x00000670001a7802 */ /* 0x000fce0000000f00 */
[----:B------:R-:W-:Y:S05]  /*0660*/  CALL.REL.NOINC `($__internal_0_$__cuda_sm3x_div_rn_noftz_f32_slowpath) ;  /* 0x0000001400d87944 */ /* 0x000fea0003c00000 */
[----:B------:R-:W-:-:S07]  /*0670*/  MOV R35, R0 ;  /* 0x0000000000237202 */ /* 0x000fce0000000f00 */
.L_x_2:
[----:B------:R-:W-:Y:S05]  /*0680*/  BSYNC.RECONVERGENT B0 ;  /* 0x0000000000007941 */ /* 0x000fea0003800200 */
.L_x_1:
[----:B------:R-:W0:Y:S01]  /*0690*/  @P1 LDC.64 R16, c[0x0][0x390] ;  /* 0x0000e400ff101b82 */ /* 0x000e220000000a00 */
[----:B------:R-:W-:Y:S01]  /*06a0*/  IMAD.U32 R32, RZ, RZ, UR8 ;  /* 0x00000008ff207e24 */ /* 0x000fe2000f8e00ff */
[----:B------:R-:W-:-:S04]  /*06b0*/  @P1 IADD3 R0, P2, PT, R12, UR8, RZ ;  /* 0x000000080c001c10 */ /* 0x000fc8000ff5e0ff */
[----:B------:R-:W-:Y:S02]  /*06c0*/  @P1 LEA.HI.X.SX32 R3, R32, R9, 0x1, P2 ;  /* 0x0000000920031211 */ /* 0x000fe400010f0eff */
[----:B------:R-:W1:Y:S08]  /*06d0*/  LDC.64 R30, c[0x0][0x380] ;  /* 0x0000e000ff1e7b82 */ /* 0x000e700000000a00 */
[----:B------:R-:W2:Y:S08]  /*06e0*/  @!P5 LDC.64 R28, c[0x0][0x390] ;  /* 0x0000e400ff1cdb82 */ /* 0x000eb00000000a00 */
[----:B------:R-:W3:Y:S01]  /*06f0*/  @!P6 LDC.64 R26, c[0x0][0x398] ;  /* 0x0000e600ff1aeb82 */ /* 0x000ee20000000a00 */
[----:B0-----:R-:W-:-:S04]  /*0700*/  @P1 LEA R32, P2, R0, R16, 0x2 ;  /* 0x0000001000201211 */ /* 0x001fc800078410ff */
[----:B------:R-:W-:-:S03]  /*0710*/  @P1 LEA.HI.X R33, R0, R17, R3, 0x2, P2 ;  /* 0x0000001100211211 */ /* 0x000fc600010f1403 */
[----:B------:R-:W0:Y:S01]  /*0720*/  @P0 LDC.64 R24, c[0x0][0x398] ;  /* 0x0000e600ff180b82 */ /* 0x000e220000000a00 */
[----:B------:R-:W-:Y:S02]  /*0730*/  HFMA2 R0, -RZ, RZ, 0, 0 ;  /* 0x00000000ff007431 */ /* 0x000fe400000001ff */
[----:B-1----:R-:W-:Y:S01]  /*0740*/  IMAD.WIDE R16, R13, 0x4, R30 ;  /* 0x000000040d107825 */ /* 0x002fe200078e021e */
[----:B------:R-:W-:-:S03]  /*0750*/  CS2R R30, SRZ ;  /* 0x00000000001e7805 */ /* 0x000fc6000001ff00 */
[----:B------:R-:W-:Y:S01]  /*0760*/  IMAD.MOV.U32 R3, RZ, RZ, RZ ;  /* 0x000000ffff037224 */ /* 0x000fe200078e00ff */
[----:B------:R-:W-:Y:S01]  /*0770*/  MOV R37, UR7 ;  /* 0x0000000700257c02 */ /* 0x000fe20008000f00 */
[C---:B--2---:R-:W-:Y:S01]  /*0780*/  @!P5 IMAD.WIDE R28, R8.reuse, 0x4, R28 ;  /* 0x00000004081cd825 */ /* 0x044fe200078e021c */
[----:B------:R1:W-:Y:S04]  /*0790*/  STG.E desc[UR12][R16.64], R35 ;  /* 0x0000002310007986 */ /* 0x0003e8000c10190c */
[----:B------:R2:W4:Y:S01]  /*07a0*/  @P1 LDG.E R31, desc[UR12][R32.64+-0x4] ;  /* 0xfffffc0c201f1981 */ /* 0x000522000c1e1900 */
[----:B---3--:R-:W-:-:S03]  /*07b0*/  @!P6 IMAD.WIDE R26, R8, 0x4, R26 ;  /* 0x00000004081ae825 */ /* 0x008fc600078e021a */
[----:B------:R3:W4:Y:S04]  /*07c0*/  @!P5 LDG.E R0, desc[UR12][R28.64] ;  /* 0x0000000c1c00d981 */ /* 0x000728000c1e1900 */
[----:B------:R-:W5:Y:S01]  /*07d0*/  @!P6 LDG.E R3, desc[UR12][R26.64] ;  /* 0x0000000c1a03e981 */ /* 0x000f62000c1e1900 */
[----:B0-----:R-:W-:-:S05]  /*07e0*/  @P0 IMAD.WIDE R24, R5, 0x4, R24 ;  /* 0x0000000405180825 */ /* 0x001fca00078e0218 */
[----:B------:R0:W5:Y:S01]  /*07f0*/  @P0 LDG.E R30, desc[UR12][R24.64] ;  /* 0x0000000c181e0981 */ /* 0x000162000c1e1900 */
[----:B--2---:R-:W-:Y:S02]  /*0800*/  IMAD.U32 R33, RZ, RZ, UR7 ;  /* 0x00000007ff217e24 */ /* 0x004fe4000f8e00ff */
[----:B------:R-:W-:-:S04]  /*0810*/  IMAD.WIDE R20, R37, 0x4, R20 ;  /* 0x0000000425147825 */ /* 0x000fc800078e0214 */
[----:B------:R-:W-:Y:S02]  /*0820*/  IMAD.WIDE R18, R33, 0x4, R18 ;  /* 0x0000000421127825 */ /* 0x000fe400078e0212 */
[----:B------:R-:W2:Y:S04]  /*0830*/  LDG.E R33, desc[UR12][R20.64] ;  /* 0x0000000c14217981 */ /* 0x000ea8000c1e1900 */
[----:B-1----:R-:W2:Y:S01]  /*0840*/  LDG.E R35, desc[UR12][R18.64] ;  /* 0x0000000c12237981 */ /* 0x002ea2000c1e1900 */
[----:B------:R-:W-:-:S05]  /*0850*/  MOV R32, UR9 ;  /* 0x0000000900207c02 */ /* 0x000fca0008000f00 */
[----:B------:R-:W-:-:S04]  /*0860*/  FADD R32, R32, 1 ;  /* 0x3f80000020207421 */ /* 0x000fc80000000000 */
[----:B---3--:R-:W0:Y:S01]  /*0870*/  MUFU.RCP R29, R32 ;  /* 0x00000020001d7308 */ /* 0x008e220000001000 */
[----:B------:R-:W-:Y:S01]  /*0880*/  BSSY.RECONVERGENT B0, `(.L_x_3) ;  /* 0x0000011000007945 */ /* 0x000fe20003800200 */
[----:B0-----:R-:W-:Y:S01]  /*0890*/  FFMA R24, -R32, R29, 1 ;  /* 0x3f80000020187423 */ /* 0x001fe2000000011d */
[----:B----4-:R-:W-:Y:S01]  /*08a0*/  FADD R0, -R31, R0 ;  /* 0x000000001f007221 */ /* 0x010fe20000000100 */
[----:B-----5:R-:W-:-:S04]  /*08b0*/  FADD R3, -R30, R3 ;  /* 0x000000031e037221 */ /* 0x020fc80000000100 */
[----:B------:R-:W-:-:S04]  /*08c0*/  FADD R0, R0, R3 ;  /* 0x0000000300007221 */ /* 0x000fc80000000000 */
[----:B--2---:R-:W-:-:S04]  /*08d0*/  FFMA R0, R0, UR18, R33 ;  /* 0x0000001200007c23 */ /* 0x004fc80008000021 */
[----:B------:R-:W-:-:S04]  /*08e0*/  FFMA R3, R35, UR9, R0 ;  /* 0x0000000923037c23 */ /* 0x000fc80008000000 */
        /* <DEDUP_REMOVED lines=10> */
.L_x_4:
[----:B------:R-:W-:Y:S05]  /*0990*/  BSYNC.RECONVERGENT B0 ;  /* 0x0000000000007941 */ /* 0x000fea0003800200 */
.L_x_3:
[----:B------:R-:W-:Y:S01]  /*09a0*/  VIADD R0, R23, 0x1 ;  /* 0x0000000117007836 */ /* 0x000fe20000000000 */
[----:B------:R-:W0:Y:S01]  /*09b0*/  @P1 LDC.64 R24, c[0x0][0x390] ;  /* 0x0000e400ff181b82 */ /* 0x000e220000000a00 */
[----:B------:R-:W-:Y:S01]  /*09c0*/  VOTEU.ANY UP0, P1 ;  /* 0x0000000000ff7886 */ /* 0x000fe20000800100 */
[--C-:B------:R-:W-:Y:S02]  /*09d0*/  @P1 SHF.R.S32.HI R3, RZ, 0x1f, R15.reuse ;  /* 0x0000001fff031819 */ /* 0x100fe4000001140f */
[----:B------:R-:W-:Y:S02]  /*09e0*/  ISETP.GE.U32.AND P6, PT, R0, UR17, PT ;  /* 0x0000001100007c0c */ /* 0x000fe4000bfc6070 */
[----:B------:R-:W-:Y:S02]  /*09f0*/  @UP0 USHF.R.S32.HI UR4, URZ, 0x1f, UR10 ;  /* 0x0000001fff040899 */ /* 0x000fe4000801140a */
[----:B------:R-:W-:Y:S01]  /*0a00*/  @P1 IADD3 R0, P2, P3, R22, UR10, R15 ;  /* 0x0000000a16001c10 */ /* 0x000fe2000fb5e00f */
[----:B------:R-:W1:Y:S01]  /*0a10*/  @!P5 LDC.64 R30, c[0x0][0x390] ;  /* 0x0000e400ff1edb82 */ /* 0x000e620000000a00 */
[----:B------:R-:W-:-:S02]  /*0a20*/  MOV R33, UR7 ;  /* 0x0000000700217c02 */ /* 0x000fc40008000f00 */
[----:B------:R-:W-:-:S03]  /*0a30*/  @P1 IADD3.X R3, PT, PT, RZ, UR4, R3, P2, P3 ;  /* 0x00000004ff031c10 */ /* 0x000fc600097e6403 */
[----:B------:R-:W-:Y:S02]  /*0a40*/  IMAD.WIDE R16, R33, 0x4, R16 ;  /* 0x0000000421107825 */ /* 0x000fe400078e0210 */
[----:B------:R-:W2:Y:S08]  /*0a50*/  @P0 LDC.64 R26, c[0x0][0x398] ;  /* 0x0000e600ff1a0b82 */ /* 0x000eb00000000a00 */
[----:B------:R-:W3:Y:S01]  /*0a60*/  @!P6 LDC.64 R28, c[0x0][0x398] ;  /* 0x0000e600ff1ceb82 */ /* 0x000ee20000000a00 */
[----:B0-----:R-:W-:-:S02]  /*0a70*/  @P1 LEA R24, P4, R0, R24, 0x2 ;  /* 0x0000001800181211 */ /* 0x001fc400078810ff */
[----:B------:R-:W-:Y:S01]  /*0a80*/  CS2R R32, SRZ ;  /* 0x0000000000207805 */ /* 0x000fe2000001ff00 */
[----:B------:R0:W-:Y:S01]  /*0a90*/  STG.E desc[UR12][R16.64], R35 ;  /* 0x0000002310007986 */ /* 0x0001e2000c10190c */
[----:B------:R-:W-:Y:S01]  /*0aa0*/  @P1 LEA.HI.X R25, R0, R25, R3, 0x2, P4 ;  /* 0x0000001900191211 */ /* 0x000fe200020f1403 */
[----:B------:R-:W-:Y:S02]  /*0ab0*/  HFMA2 R3, -RZ, RZ, 0, 0 ;  /* 0x00000000ff037431 */ /* 0x000fe400000001ff */
[----:B------:R-:W-:Y:S02]  /*0ac0*/  IMAD.MOV.U32 R0, RZ, RZ, RZ ;  /* 0x000000ffff007224 */ /* 0x000fe400078e00ff */
[----:B-1----:R-:W-:-:S04]  /*0ad0*/  @!P5 IMAD.WIDE R30, R7, 0x4, R30 ;  /* 0x00000004071ed825 */ /* 0x002fc800078e021e */
[----:B------:R-:W-:Y:S01]  /*0ae0*/  IMAD.U32 R37, RZ, RZ, UR7 ;  /* 0x00000007ff257e24 */ /* 0x000fe2000f8e00ff */
[----:B------:R1:W4:Y:S01]  /*0af0*/  @P1 LDG.E R0, desc[UR12][R24.64+-0x4] ;  /* 0xfffffc0c18001981 */ /* 0x000322000c1e1900 */
[----:B--2---:R-:W-:-:S03]  /*0b00*/  @P0 IMAD.WIDE R26, R4, 0x4, R26 ;  /* 0x00000004041a0825 */ /* 0x004fc600078e021a */
[----:B------:R2:W4:Y:S04]  /*0b10*/  @!P5 LDG.E R3, desc[UR12][R30.64] ;  /* 0x0000000c1e03d981 */ /* 0x000528000c1e1900 */
[----:B------:R-:W5:Y:S01]  /*0b20*/  @P0 LDG.E R33, desc[UR12][R26.64] ;  /* 0x0000000c1a210981 */ /* 0x000f62000c1e1900 */
[----:B---3--:R-:W-:Y:S01]  /*0b30*/  @!P6 IMAD.WIDE R28, R7, 0x4, R28 ;  /* 0x00000004071ce825 */ /* 0x008fe200078e021c */
[----:B-1----:R-:W-:-:S04]  /*0b40*/  MOV R25, UR7 ;  /* 0x0000000700197c02 */ /* 0x002fc80008000f00 */
[----:B------:R-:W5:Y:S01]  /*0b50*/  @!P6 LDG.E R32, desc[UR12][R28.64] ;  /* 0x0000000c1c20e981 */ /* 0x000f62000c1e1900 */
[----:B------:R-:W-:-:S04]  /*0b60*/  IMAD.WIDE R20, R37, 0x4, R20 ;  /* 0x0000000425147825 */ /* 0x000fc800078e0214 */
[----:B------:R-:W-:Y:S02]  /*0b70*/  IMAD.WIDE R18, R25, 0x4, R18 ;  /* 0x0000000419127825 */ /* 0x000fe400078e0212 */
[----:B------:R-:W3:Y:S04]  /*0b80*/  LDG.E R25, desc[UR12][R20.64] ;  /* 0x0000000c14197981 */ /* 0x000ee8000c1e1900 */
[----:B------:R-:W3:Y:S01]  /*0b90*/  LDG.E R34, desc[UR12][R18.64] ;  /* 0x0000000c12227981 */ /* 0x000ee2000c1e1900 */
[----:B------:R-:W-:-:S04]  /*0ba0*/  IMAD.U32 R24, RZ, RZ, UR9 ;  /* 0x00000009ff187e24 */ /* 0x000fc8000f8e00ff */
[----:B------:R-:W-:-:S04]  /*0bb0*/  FADD R24, R24, 1 ;  /* 0x3f80000018187421 */ /* 0x000fc80000000000 */
[----:B--2---:R-:W1:Y:S01]  /*0bc0*/  MUFU.RCP R31, R24 ;  /* 0x00000018001f7308 */ /* 0x004e620000001000 */
[----:B------:R-:W-:Y:S01]  /*0bd0*/  BSSY.RECONVERGENT B0, `(.L_x_5) ;  /* 0x0000013000007945 */ /* 0x000fe20003800200 */
[----:B----4-:R-:W-:Y:S01]  /*0be0*/  FADD R3, -R0, R3 ;  /* 0x0000000300037221 */ /* 0x010fe20000000100 */
[----:B-----5:R-:W-:-:S04]  /*0bf0*/  FADD R32, -R33, R32 ;  /* 0x0000002021207221 */ /* 0x020fc80000000100 */
[----:B------:R-:W-:-:S04]  /*0c00*/  FADD R32, R3, R32 ;  /* 0x0000002003207221 */ /* 0x000fc80000000000 */
[----:B---3--:R-:W-:-:S04]  /*0c10*/  FFMA R25, R32, UR18, R25 ;  /* 0x0000001220197c23 */ /* 0x008fc80008000019 */
[----:B------:R-:W-:Y:S01]  /*0c20*/  FFMA R3, R34, UR9, R25 ;  /* 0x0000000922037c23 */ /* 0x000fe20008000019 */
[----:B-1----:R-:W-:-:S03]  /*0c30*/  FFMA R0, -R24, R31, 1 ;  /* 0x3f80000018007423 */ /* 0x002fc6000000011f */
[----:B------:R-:W1:Y:S01]  /*0c40*/  FCHK P2, R3, R24 ;  /* 0x0000001803007302 */ /* 0x000e620000040000 */
[----:B------:R-:W-:-:S04]  /*0c50*/  FFMA R0, R31, R0, R31 ;  /* 0x000000001f007223 */ /* 0x000fc8000000001f */
[----:B0-----:R-:W-:Y:S01]  /*0c60*/  FFMA R35, R0, R3, RZ ;  /* 0x0000000300237223 */ /* 0x001fe200000000ff */
[----:B------:R-:W-:-:S03]  /*0c70*/  IADD3 R25, PT, PT, R22, 0x1, RZ ;  /* 0x0000000116197810 */ /* 0x000fc60007ffe0ff */
[----:B------:R-:W-:Y:S01]  /*0c80*/  FFMA R26, -R24, R35, R3 ;  /* 0x00000023181a7223 */ /* 0x000fe20000000103 */
[----:B------:R-:W-:-:S03]  /*0c90*/  ISETP.GE.AND P5, PT, R25, UR16, PT ;  /* 0x0000001019007c0c */ /* 0x000fc6000bfa6270 */
[----:B------:R-:W-:Y:S01]  /*0ca0*/  FFMA R35, R0, R26, R35 ;  /* 0x0000001a00237223 */ /* 0x000fe20000000023 */
[----:B-1----:R-:W-:Y:S09]  /*0cb0*/  @!P2 BRA `(.L_x_6) ;  /* 0x000000000010a947 */ /* 0x002ff20003800000 */
[----:B------:R-:W-:Y:S01]  /*0cc0*/  IMAD.MOV.U32 R0, RZ, RZ, R24 ;  /* 0x000000ffff007224 */ /* 0x000fe200078e0018 */
[----:B------:R-:W-:-:S07]  /*0cd0*/  MOV R26, 0xcf0 ;  /* 0x00000cf0001a7802 */ /* 0x000fce0000000f00 */
[----:B------:R-:W-:Y:S05]  /*0ce0*/  CALL.REL.NOINC `($__internal_0_$__cuda_sm3x_div_rn_noftz_f32_slowpath) ;  /* 0x0000001000387944 */ /* 0x000fea0003c00000 */
[----:B------:R-:W-:-:S07]  /*0cf0*/  MOV R35, R0 ;  /* 0x0000000000237202 */ /* 0x000fce0000000f00 */
.L_x_6:
[----:B------:R-:W-:Y:S05]  /*0d00*/  BSYNC.RECONVERGENT B0 ;  /* 0x0000000000007941 */ /* 0x000fea0003800200 */
.L_x_5:
        /* <DEDUP_REMOVED lines=15> */
[----:B------:R-:W-:Y:S01]  /*0e00*/  IMAD.U32 R37, RZ, RZ, UR7 ;  /* 0x00000007ff257e24 */ /* 0x000fe2000f8e00ff */
[----:B------:R0:W-:Y:S01]  /*0e10*/  STG.E desc[UR12][R16.64], R35 ;  /* 0x0000002310007986 */ /* 0x0001e2000c10190c */
[----:B------:R-:W-:Y:S01]  /*0e20*/  @P1 LEA.HI.X R25, R0, R25, R3, 0x2, P4 ;  /* 0x0000001900191211 */ /* 0x000fe200020f1403 */
[----:B------:R-:W-:Y:S02]  /*0e30*/  HFMA2 R3, -RZ, RZ, 0, 0 ;  /* 0x00000000ff037431 */ /* 0x000fe400000001ff */
[----:B------:R-:W-:Y:S02]  /*0e40*/  IMAD.MOV.U32 R0, RZ, RZ, RZ ;  /* 0x000000ffff007224 */ /* 0x000fe400078e00ff */
[----:B-1----:R-:W-:-:S04]  /*0e50*/  @!P5 IMAD.WIDE R30, R6, 0x4, R30 ;  /* 0x00000004061ed825 */ /* 0x002fc800078e021e */
[----:B------:R1:W4:Y:S01]  /*0e60*/  @P1 LDG.E R0, desc[UR12][R24.64+-0x4] ;  /* 0xfffffc0c18001981 */ /* 0x000322000c1e1900 */
[----:B--2---:R-:W-:-:S03]  /*0e70*/  @P0 IMAD.WIDE R26, R2, 0x4, R26 ;  /* 0x00000004021a0825 */ /* 0x004fc600078e021a */
[----:B------:R2:W4:Y:S04]  /*0e80*/  @!P5 LDG.E R3, desc[UR12][R30.64] ;  /* 0x0000000c1e03d981 */ /* 0x000528000c1e1900 */
[----:B------:R5:W4:Y:S01]  /*0e90*/  @P0 LDG.E R33, desc[UR12][R26.64] ;  /* 0x0000000c1a210981 */ /* 0x000b22000c1e1900 */
[----:B---3--:R-:W-:Y:S01]  /*0ea0*/  @!P6 IMAD.WIDE R28, R6, 0x4, R28 ;  /* 0x00000004061ce825 */ /* 0x008fe200078e021c */
[----:B-1----:R-:W-:-:S04]  /*0eb0*/  MOV R25, UR7 ;  /* 0x0000000700197c02 */ /* 0x002fc80008000f00 */
[----:B------:R-:W3:Y:S01]  /*0ec0*/  @!P6 LDG.E R32, desc[UR12][R28.64] ;  /* 0x0000000c1c20e981 */ /* 0x000ee2000c1e1900 */
[----:B------:R-:W-:-:S04]  /*0ed0*/  IMAD.WIDE R20, R37, 0x4, R20 ;  /* 0x0000000425147825 */ /* 0x000fc800078e0214 */
[----:B------:R-:W-:Y:S02]  /*0ee0*/  IMAD.WIDE R18, R25, 0x4, R18 ;  /* 0x0000000419127825 */ /* 0x000fe400078e0212 */
[----:B------:R-:W3:Y:S04]  /*0ef0*/  LDG.E R20, desc[UR12][R20.64] ;  /* 0x0000000c14147981 */ /* 0x000ee8000c1e1900 */
[----:B------:R-:W3:Y:S01]  /*0f00*/  LDG.E R18, desc[UR12][R18.64] ;  /* 0x0000000c12127981 */ /* 0x000ee2000c1e1900 */
[----:B------:R-:W-:-:S04]  /*0f10*/  IMAD.U32 R25, RZ, RZ, UR9 ;  /* 0x00000009ff197e24 */ /* 0x000fc8000f8e00ff */
[----:B------:R-:W-:-:S04]  /*0f20*/  FADD R25, R25, 1 ;  /* 0x3f80000019197421 */ /* 0x000fc80000000000 */
[----:B--2---:R-:W5:Y:S01]  /*0f30*/  MUFU.RCP R30, R25 ;  /* 0x00000019001e7308 */ /* 0x004f620000001000 */
[----:B------:R-:W-:Y:S01]  /*0f40*/  ULOP3.LUT UR4, UR19, 0x7ffffffc, URZ, 0xc0, !UPT ;  /* 0x7ffffffc13047892 */ /* 0x000fe2000f8ec0ff */
[----:B------:R-:W-:Y:S01]  /*0f50*/  BSSY.RECONVERGENT B0, `(.L_x_7) ;  /* 0x0000011000007945 */ /* 0x000fe20003800200 */
[----:B-----5:R-:W-:Y:S01]  /*0f60*/  FFMA R27, -R25, R30, 1 ;  /* 0x3f800000191b7423 */ /* 0x020fe2000000011e */
[----:B----4-:R-:W-:Y:S01]  /*0f70*/  FADD R3, -R0, R3 ;  /* 0x0000000300037221 */ /* 0x010fe20000000100 */
[----:B---3--:R-:W-:-:S04]  /*0f80*/  FADD R32, -R33, R32 ;  /* 0x0000002021207221 */ /* 0x008fc80000000100 */
[----:B------:R-:W-:-:S04]  /*0f90*/  FADD R3, R3, R32 ;  /* 0x0000002003037221 */ /* 0x000fc80000000000 */
[----:B------:R-:W-:-:S04]  /*0fa0*/  FFMA R3, R3, UR18, R20 ;  /* 0x0000001203037c23 */ /* 0x000fc80008000014 */
[----:B------:R-:W-:-:S04]  /*0fb0*/  FFMA R24, R18, UR9, R3 ;  /* 0x0000000912187c23 */ /* 0x000fc80008000003 */
[----:B------:R-:W1:Y:S01]  /*0fc0*/  FCHK P0, R24, R25 ;  /* 0x0000001918007302 */ /* 0x000e620000000000 */
[----:B------:R-:W-:-:S04]  /*0fd0*/  FFMA R0, R30, R27, R30 ;  /* 0x0000001b1e007223 */ /* 0x000fc8000000001e */
[----:B------:R-:W-:-:S04]  /*0fe0*/  FFMA R3, R0, R24, RZ ;  /* 0x0000001800037223 */ /* 0x000fc800000000ff */
[----:B------:R-:W-:-:S04]  /*0ff0*/  FFMA R18, -R25, R3, R24 ;  /* 0x0000000319127223 */ /* 0x000fc80000000118 */
[----:B------:R-:W-:Y:S01]  /*1000*/  FFMA R0, R0, R18, R3 ;  /* 0x0000001200007223 */ /* 0x000fe20000000003 */
[----:B01----:R-:W-:Y:S06]  /*1010*/  @!P0 BRA `(.L_x_8) ;  /* 0x0000000000108947 */ /* 0x003fec0003800000 */
[----:B------:R-:W-:Y:S01]  /*1020*/  MOV R3, R24 ;  /* 0x0000001800037202 */ /* 0x000fe20000000f00 */
[----:B------:R-:W-:Y:S01]  /*1030*/  IMAD.MOV.U32 R0, RZ, RZ, R25 ;  /* 0x000000ffff007224 */ /* 0x000fe200078e0019 */
[----:B------:R-:W-:-:S07]  /*1040*/  MOV R26, 0x1060 ;  /* 0x00001060001a7802 */ /* 0x000fce0000000f00 */
[----:B------:R-:W-:Y:S05]  /*1050*/  CALL.REL.NOINC `($__internal_0_$__cuda_sm3x_div_rn_noftz_f32_slowpath) ;  /* 0x0000000c005c7944 */ /* 0x000fea0003c00000 */
.L_x_8:
[----:B------:R-:W-:Y:S05]  /*1060*/  BSYNC.RECONVERGENT B0 ;  /* 0x0000000000007941 */ /* 0x000fea0003800200 */
.L_x_7:
[----:B------:R-:W-:Y:S01]  /*1070*/  VIADD R10, R10, 0x4 ;  /* 0x000000040a0a7836 */ /* 0x000fe20000000000 */
[----:B------:R-:W-:Y:S01]  /*1080*/  MOV R3, UR7 ;  /* 0x0000000700037c02 */ /* 0x000fe20008000f00 */
[----:B------:R-:W-:Y:S01]  /*1090*/  IMAD.U32 R18, RZ, RZ, UR7 ;  /* 0x00000007ff127e24 */ /* 0x000fe2000f8e00ff */
[----:B------:R-:W-:Y:S01]  /*10a0*/  MOV R19, UR7 ;  /* 0x0000000700137c02 */ /* 0x000fe20008000f00 */
[----:B------:R-:W-:Y:S01]  /*10b0*/  ULEA UR8, UR7, UR8, 0x2 ;  /* 0x0000000807087291 */ /* 0x000fe2000f8e10ff */
[----:B------:R-:W-:Y:S01]  /*10c0*/  ISETP.NE.AND P0, PT, R10, RZ, PT ;  /* 0x000000ff0a00720c */ /* 0x000fe20003f05270 */
[----:B------:R-:W-:Y:S01]  /*10d0*/  IMAD.WIDE R16, R3, 0x4, R16 ;  /* 0x0000000403107825 */ /* 0x000fe200078e0210 */
[----:B------:R-:W-:Y:S01]  /*10e0*/  ULEA UR10, UR7, UR10, 0x2 ;  /* 0x0000000a070a7291 */ /* 0x000fe2000f8e10ff */
[----:B------:R-:W-:Y:S01]  /*10f0*/  LEA R4, R19, R4, 0x2 ;  /* 0x0000000413047211 */ /* 0x000fe200078e10ff */
[----:B------:R-:W-:Y:S01]  /*1100*/  ULEA UR11, UR7, UR11, 0x2 ;  /* 0x0000000b070b7291 */ /* 0x000fe2000f8e10ff */
[C---:B------:R-:W-:Y:S01]  /*1110*/  IMAD R5, R18.reuse, 0x4, R5 ;  /* 0x0000000412057824 */ /* 0x040fe200078e0205 */
[----:B------:R0:W-:Y:S01]  /*1120*/  STG.E desc[UR12][R16.64], R0 ;  /* 0x0000000010007986 */ /* 0x0001e2000c10190c */
[----:B------:R-:W-:Y:S01]  /*1130*/  ULEA UR5, UR7, UR5, 0x2 ;  /* 0x0000000507057291 */ /* 0x000fe2000f8e10ff */
[C---:B------:R-:W-:Y:S01]  /*1140*/  IMAD R2, R3.reuse, 0x4, R2 ;  /* 0x0000000403027824 */ /* 0x040fe200078e0202 */
[C---:B------:R-:W-:Y:S01]  /*1150*/  LEA R11, R18.reuse, R11, 0x2 ;  /* 0x0000000b120b7211 */ /* 0x040fe200078e10ff */
[----:B------:R-:W-:Y:S01]  /*1160*/  IMAD R7, R18, 0x4, R7 ;  /* 0x0000000412077824 */ /* 0x000fe200078e0207 */
[----:B------:R-:W-:-:S02]  /*1170*/  LEA R8, R3, R8, 0x2 ;  /* 0x0000000803087211 */ /* 0x000fc400078e10ff */
[----:B0-----:R-:W-:Y:S01]  /*1180*/  MOV R17, UR7 ;  /* 0x0000000700117c02 */ /* 0x001fe20008000f00 */
[----:B------:R-:W-:-:S03]  /*1190*/  IMAD.U32 R0, RZ, RZ, UR7 ;  /* 0x00000007ff007e24 */ /* 0x000fc6000f8e00ff */
[----:B------:R-:W-:Y:S01]  /*11a0*/  LEA R6, R17, R6, 0x2 ;  /* 0x0000000611067211 */ /* 0x000fe200078e10ff */
[----:B------:R-:W-:Y:S01]  /*11b0*/  IMAD R13, R0, 0x4, R13 ;  /* 0x00000004000d7824 */ /* 0x000fe200078e020d */
[----:B------:R-:W-:Y:S06]  /*11c0*/  @P0 BRA `(.L_x_9) ;  /* 0xfffffff000600947 */ /* 0x000fec000383ffff */
.L_x_0:
[----:B------:R-:W0:Y:S02]  /*11d0*/  LDC R0, c[0x0][0x3b8] ;  /* 0x0000ee00ff007b82 */ /* 0x000e240000000800 */
[----:B0-----:R-:W-:-:S13]  /*11e0*/  LOP3.LUT P0, R0, R0, 0x3, RZ, 0xc0, !PT ;  /* 0x0000000300007812 */ /* 0x001fda000780c0ff */
[----:B------:R-:W-:Y:S05]  /*11f0*/  @!P0 EXIT ;  /* 0x000000000000894d */ /* 0x000fea0003800000 */
[----:B------:R-:W-:Y:S01]  /*1200*/  ISETP.NE.AND P0, PT, R0, 0x1, PT ;  /* 0x000000010000780c */ /* 0x000fe20003f05270 */
[C---:B------:R-:W-:Y:S01]  /*1210*/  VIADD R5, R22.reuse, 0x1 ;  /* 0x0000000116057836 */ /* 0x040fe20000000000 */
[----:B------:R-:W-:Y:S02]  /*1220*/  MOV R7, UR9 ;  /* 0x0000000900077c02 */ /* 0x000fe40008000f00 */
[----:B------:R-:W-:Y:S02]  /*1230*/  IADD3 R4, PT, PT, R23, 0x1, RZ ;  /* 0x0000000117047810 */ /* 0x000fe40007ffe0ff */
[----:B------:R-:W-:Y:S01]  /*1240*/  IADD3 R2, PT, PT, R22, R15, RZ ;  /* 0x0000000f16027210 */ /* 0x000fe20007ffe0ff */
[----:B------:R-:W-:-:S06]  /*1250*/  FADD R7, R7, 1 ;  /* 0x3f80000007077421 */ /* 0x000fcc0000000000 */
[----:B------:R-:W-:Y:S05]  /*1260*/  @!P0 BRA `(.L_x_10) ;  /* 0x0000000400d48947 */ /* 0x000fea0003800000 */
[----:B------:R-:W0:Y:S01]  /*1270*/  LDCU UR6, c[0x0][0x3b4] ;  /* 0x00007680ff0677ac */ /* 0x000e220008000800 */
[----:B------:R-:W-:Y:S01]  /*1280*/  ISETP.GE.AND P4, PT, R22, 0x1, PT ;  /* 0x000000011600780c */ /* 0x000fe20003f86270 */
[----:B------:R-:W1:Y:S01]  /*1290*/  LDC.64 R12, c[0x0][0x388] ;  /* 0x0000e200ff0c7b82 */ /* 0x000e620000000a00 */
[----:B------:R-:W-:Y:S01]  /*12a0*/  ISETP.NE.AND P6, PT, R23, RZ, PT ;  /* 0x000000ff1700720c */ /* 0x000fe20003fc5270 */
[----:B------:R-:W2:Y:S06]  /*12b0*/  LDCU UR5, c[0x0][0x3b0] ;  /* 0x00007600ff0577ac */ /* 0x000eac0008000800 */
[----:B------:R-:W3:Y:S04]  /*12c0*/  LDC.64 R10, c[0x0][0x3a0] ;  /* 0x0000e800ff0a7b82 */ /* 0x000ee80000000a00 */
[----:B------:R-:W-:Y:S01]  /*12d0*/  VOTEU.ANY UP0, P4 ;  /* 0x0000000000ff7886 */ /* 0x000fe20002000100 */
[----:B------:R-:W-:-:S02]  /*12e0*/  @P4 SHF.R.S32.HI R24, RZ, 0x1f, R15 ;  /* 0x0000001fff184819 */ /* 0x000fc4000001140f */
[----:B0-----:R-:W-:Y:S01]  /*12f0*/  ISETP.GE.U32.AND P5, PT, R4, UR6, PT ;  /* 0x0000000604007c0c */ /* 0x001fe2000bfa6070 */
[----:B------:R-:W0:Y:S01]  /*1300*/  @P4 LDC.64 R8, c[0x0][0x390] ;  /* 0x0000e400ff084b82 */ /* 0x000e220000000a00 */
[----:B--2---:R-:W-:Y:S01]  /*1310*/  ISETP.GE.AND P0, PT, R5, UR5, PT ;  /* 0x0000000505007c0c */ /* 0x004fe2000bf06270 */
[----:B------:R-:W-:-:S06]  /*1320*/  UIMAD UR5, UR7, UR4, URZ ;  /* 0x00000004070572a4 */ /* 0x000fcc000f8e02ff */
[----:B------:R-:W2:Y:S01]  /*1330*/  @P6 LDC.64 R16, c[0x0][0x398] ;  /* 0x0000e600ff106b82 */ /* 0x000ea20000000a00 */
[----:B------:R-:W-:Y:S02]  /*1340*/  @UP0 USHF.R.S32.HI UR6, URZ, 0x1f, UR5 ;  /* 0x0000001fff060899 */ /* 0x000fe40008011405 */
[----:B------:R-:W-:Y:S01]  /*1350*/  @P4 IADD3 R0, P1, P2, R22, UR5, R15 ;  /* 0x0000000516004c10 */ /* 0x000fe2000fa3e00f */
[----:B------:R-:W-:Y:S01]  /*1360*/  @P6 VIADD R3, R14, UR5 ;  /* 0x000000050e036c36 */ /* 0x000fe20008000000 */
[----:B------:R-:W-:Y:S02]  /*1370*/  IADD3 R6, PT, PT, R2, UR5, RZ ;  /* 0x0000000502067c10 */ /* 0x000fe4000fffe0ff */
[----:B------:R-:W-:Y:S01]  /*1380*/  @P4 IADD3.X R24, PT, PT, RZ, UR6, R24, P1, P2 ;  /* 0x00000006ff184c10 */ /* 0x000fe20008fe4418 */
[----:B------:R-:W4:Y:S08]  /*1390*/  @!P5 LDC.64 R20, c[0x0][0x398] ;  /* 0x0000e600ff14db82 */ /* 0x000f300000000a00 */
[----:B------:R-:W5:Y:S01]  /*13a0*/  @!P0 LDC.64 R18, c[0x0][0x390] ;  /* 0x0000e400ff128b82 */ /* 0x000f620000000a00 */
[----:B0-----:R-:W-:Y:S01]  /*13b0*/  @P4 LEA R8, P3, R0, R8, 0x2 ;  /* 0x0000000800084211 */ /* 0x001fe200078610ff */
[----:B--2---:R-:W-:-:S03]  /*13c0*/  @P6 IMAD.WIDE R16, R3, 0x4, R16 ;  /* 0x0000000403106825 */ /* 0x004fc600078e0210 */
[----:B------:R-:W-:Y:S02]  /*13d0*/  @P4 LEA.HI.X R9, R0, R9, R24, 0x2, P3 ;  /* 0x0000000900094211 */ /* 0x000fe400018f1418 */
[----:B------:R-:W-:Y:S02]  /*13e0*/  CS2R R24, SRZ ;  /* 0x0000000000187805 */ /* 0x000fe4000001ff00 */
[----:B------:R-:W-:Y:S01]  /*13f0*/  MOV R3, RZ ;  /* 0x000000ff00037202 */ /* 0x000fe20000000f00 */
[----:B------:R-:W-:Y:S01]  /*1400*/  IMAD.MOV.U32 R0, RZ, RZ, RZ ;  /* 0x000000ffff007224 */ /* 0x000fe200078e00ff */
[----:B------:R-:W0:Y:S01]  /*1410*/  LDCU UR6, c[0x0][0x3a8] ;  /* 0x00007500ff0677ac */ /* 0x000e220008000800 */
[C---:B----4-:R-:W-:Y:S01]  /*1420*/  @!P5 IMAD.WIDE R20, R6.reuse, 0x4, R20 ;  /* 0x000000040614d825 */ /* 0x050fe200078e0214 */
[----:B------:R-:W2:Y:S04]  /*1430*/  @P6 LDG.E R25, desc[UR12][R16.64] ;  /* 0x0000000c10196981 */ /* 0x000ea8000c1e1900 */
[----:B------:R-:W2:Y:S01]  /*1440*/  @!P5 LDG.E R24, desc[UR12][R20.64] ;  /* 0x0000000c1418d981 */ /* 0x000ea2000c1e1900 */
[----:B-----5:R-:W-:-:S03]  /*1450*/  @!P0 IMAD.WIDE R18, R6, 0x4, R18 ;  /* 0x0000000406128825 */ /* 0x020fc600078e0212 */
[----:B------:R4:W5:Y:S04]  /*1460*/  @P4 LDG.E R3, desc[UR12][R8.64+-0x4] ;  /* 0xfffffc0c08034981 */ /* 0x000968000c1e1900 */
[----:B------:R-:W5:Y:S01]  /*1470*/  @!P0 LDG.E R0, desc[UR12][R18.64] ;  /* 0x0000000c12008981 */ /* 0x000f62000c1e1900 */
[----:B-1----:R-:W-:-:S04]  /*1480*/  IMAD.WIDE R12, R6, 0x4, R12 ;  /* 0x00000004060c7825 */ /* 0x002fc800078e020c */
[----:B---3--:R-:W-:Y:S01]  /*1490*/  IMAD.WIDE R10, R6, 0x4, R10 ;  /* 0x00000004060a7825 */ /* 0x008fe200078e020a */
[----:B------:R-:W0:Y:S04]  /*14a0*/  LDG.E R26, desc[UR12][R12.64] ;  /* 0x0000000c0c1a7981 */ /* 0x000e28000c1e1900 */
[----:B------:R-:W3:Y:S01]  /*14b0*/  LDG.E R28, desc[UR12][R10.64] ;  /* 0x0000000c0a1c7981 */ /* 0x000ee2000c1e1900 */
[----:B------:R-:W4:Y:S01]  /*14c0*/  MUFU.RCP R30, R7 ;  /* 0x00000007001e7308 */ /* 0x000f220000001000 */
[----:B------:R-:W-:Y:S01]  /*14d0*/  BSSY.RECONVERGENT B0, `(.L_x_11) ;  /* 0x0000011000007945 */ /* 0x000fe20003800200 */
[----:B----4-:R-:W-:Y:S01]  /*14e0*/  FFMA R9, -R7, R30, 1 ;  /* 0x3f80000007097423 */ /* 0x010fe2000000011e */
[----:B--2---:R-:W-:Y:S01]  /*14f0*/  FADD R24, -R25, R24 ;  /* 0x0000001819187221 */ /* 0x004fe20000000100 */
[----:B-----5:R-:W-:-:S04]  /*1500*/  FADD R3, -R3, R0 ;  /* 0x0000000003037221 */ /* 0x020fc80000000100 */
[----:B------:R-:W-:-:S04]  /*1510*/  FADD R3, R3, R24 ;  /* 0x0000001803037221 */ /* 0x000fc80000000000 */
[----:B0-----:R-:W-:-:S04]  /*1520*/  FFMA R3, R3, UR6, R26 ;  /* 0x0000000603037c23 */ /* 0x001fc8000800001a */
[----:B---3--:R-:W-:-:S04]  /*1530*/  FFMA R28, R28, UR9, R3 ;  /* 0x000000091c1c7c23 */ /* 0x008fc80008000003 */
[----:B------:R-:W0:Y:S01]  /*1540*/  FCHK P1, R28, R7 ;  /* 0x000000071c007302 */ /* 0x000e220000020000 */
[----:B------:R-:W-:-:S04]  /*1550*/  FFMA R0, R30, R9, R30 ;  /* 0x000000091e007223 */ /* 0x000fc8000000001e */
[----:B------:R-:W-:-:S04]  /*1560*/  FFMA R3, R0, R28, RZ ;  /* 0x0000001c00037223 */ /* 0x000fc800000000ff */
[----:B------:R-:W-:-:S04]  /*1570*/  FFMA R8, -R7, R3, R28 ;  /* 0x0000000307087223 */ /* 0x000fc8000000011c */
[----:B------:R-:W-:Y:S01]  /*1580*/  FFMA R0, R0, R8, R3 ;  /* 0x0000000800007223 */ /* 0x000fe20000000003 */
[----:B0-----:R-:W-:Y:S06]  /*1590*/  @!P1 BRA `(.L_x_12) ;  /* 0x0000000000109947 */ /* 0x001fec0003800000 */
[----:B------:R-:W-:Y:S02]  /*15a0*/  MOV R3, R28 ;  /* 0x0000001c00037202 */ /* 0x000fe40000000f00 */
[----:B------:R-:W-:Y:S02]  /*15b0*/  MOV R0, R7 ;  /* 0x0000000700007202 */ /* 0x000fe40000000f00 */
[----:B------:R-:W-:-:S07]  /*15c0*/  MOV R26, 0x15e0 ;  /* 0x000015e0001a7802 */ /* 0x000fce0000000f00 */
[----:B------:R-:W-:Y:S05]  /*15d0*/  CALL.REL.NOINC `($__internal_0_$__cuda_sm3x_div_rn_noftz_f32_slowpath) ;  /* 0x0000000400fc7944 */ /* 0x000fea0003c00000 */
.L_x_12:
[----:B------:R-:W-:Y:S05]  /*15e0*/  BSYNC.RECONVERGENT B0 ;  /* 0x0000000000007941 */ /* 0x000fea0003800200 */
.L_x_11:
[----:B------:R-:W0:Y:S01]  /*15f0*/  LDCU UR6, c[0x0][0x3b4] ;  /* 0x00007680ff0677ac */ /* 0x000e220008000800 */
[----:B------:R-:W-:Y:S01]  /*1600*/  ISETP.GE.AND P4, PT, R22, 0x1, PT ;  /* 0x000000011600780c */ /* 0x000fe20003f86270 */
[----:B------:R-:W1:Y:S01]  /*1610*/  LDC.64 R8, c[0x0][0x380] ;  /* 0x0000e000ff087b82 */ /* 0x000e620000000a00 */
[----:B------:R-:W-:Y:S01]  /*1620*/  ISETP.NE.AND P6, PT, R23, RZ, PT ;  /* 0x000000ff1700720c */ /* 0x000fe20003fc5270 */
[----:B------:R-:W-:Y:S02]  /*1630*/  UIADD3 UR5, UPT, UPT, UR7, UR5, URZ ;  /* 0x0000000507057290 */ /* 0x000fe4000fffe0ff */
[----:B------:R-:W-:-:S04]  /*1640*/  IADD3 R29, PT, PT, R6, UR7, RZ ;  /* 0x00000007061d7c10 */ /* 0x000fc8000fffe0ff */
[----:B------:R-:W2:Y:S04]  /*1650*/  @!P0 LDC.64 R20, c[0x0][0x390] ;  /* 0x0000e400ff148b82 */ /* 0x000ea80000000a00 */
[----:B------:R-:W-:Y:S01]  /*1660*/  VOTEU.ANY UP0, P4 ;  /* 0x0000000000ff7886 */ /* 0x000fe20002000100 */
[--C-:B------:R-:W-:Y:S01]  /*1670*/  @P4 IADD3 R26, P1, P2, R22, UR5, R15.reuse ;  /* 0x00000005161a4c10 */ /* 0x100fe2000fa3e00f */
[----:B------:R-:W-:Y:S01]  /*1680*/  @P6 VIADD R3, R14, UR5 ;  /* 0x000000050e036c36 */ /* 0x000fe20008000000 */
[----:B------:R-:W-:Y:S01]  /*1690*/  @P4 SHF.R.S32.HI R27, RZ, 0x1f, R15 ;  /* 0x0000001fff1b4819 */ /* 0x000fe2000001140f */
[----:B------:R-:W3:Y:S01]  /*16a0*/  @P4 LDC.64 R16, c[0x0][0x390] ;  /* 0x0000e400ff104b82 */ /* 0x000ee20000000a00 */
[----:B0-----:R-:W-:Y:S01]  /*16b0*/  ISETP.GE.U32.AND P5, PT, R4, UR6, PT ;  /* 0x0000000604007c0c */ /* 0x001fe2000bfa6070 */
[----:B------:R-:W-:Y:S01]  /*16c0*/  @UP0 USHF.R.S32.HI UR6, URZ, 0x1f, UR5 ;  /* 0x0000001fff060899 */ /* 0x000fe20008011405 */
[----:B------:R-:W-:Y:S01]  /*16d0*/  MOV R31, UR7 ;  /* 0x00000007001f7c02 */ /* 0x000fe20008000f00 */
[----:B------:R-:W0:Y:S04]  /*16e0*/  LDCU UR5, c[0x0][0x3a8] ;  /* 0x00007500ff0577ac */ /* 0x000e280008000800 */
[----:B------:R-:W4:Y:S01]  /*16f0*/  @P6 LDC.64 R24, c[0x0][0x398] ;  /* 0x0000e600ff186b82 */ /* 0x000f220000000a00 */
[----:B-1----:R-:W-:Y:S01]  /*1700*/  IMAD.WIDE R8, R6, 0x4, R8 ;  /* 0x0000000406087825 */ /* 0x002fe200078e0208 */
[----:B------:R-:W-:-:S03]  /*1710*/  @P4 IADD3.X R27, PT, PT, RZ, UR6, R27, P1, P2 ;  /* 0x00000006ff1b4c10 */ /* 0x000fc60008fe441b */
[----:B------:R-:W-:Y:S01]  /*1720*/  HFMA2 R6, -RZ, RZ, 0, 0 ;  /* 0x00000000ff067431 */ /* 0x000fe200000001ff */
[----:B------:R1:W-:Y:S02]  /*1730*/  STG.E desc[UR12][R8.64], R0 ;  /* 0x0000000008007986 */ /* 0x0003e4000c10190c */
[----:B------:R-:W5:Y:S01]  /*1740*/  @!P5 LDC.64 R18, c[0x0][0x398] ;  /* 0x0000e600ff12db82 */ /* 0x000f620000000a00 */
[----:B--2---:R-:W-:Y:S01]  /*1750*/  @!P0 IMAD.WIDE R20, R29, 0x4, R20 ;  /* 0x000000041d148825 */ /* 0x004fe200078e0214 */
[----:B---3--:R-:W-:-:S04]  /*1760*/  @P4 LEA R16, P3, R26, R16, 0x2 ;  /* 0x000000101a104211 */ /* 0x008fc800078610ff */
[----:B------:R-:W-:Y:S02]  /*1770*/  @P4 LEA.HI.X R17, R26, R17, R27, 0x2, P3 ;  /* 0x000000111a114211 */ /* 0x000fe400018f141b */
[----:B------:R-:W-:Y:S01]  /*1780*/  CS2R R26, SRZ ;  /* 0x00000000001a7805 */ /* 0x000fe2000001ff00 */
[----:B----4-:R-:W-:Y:S02]  /*1790*/  @P6 IMAD.WIDE R24, R3, 0x4, R24 ;  /* 0x0000000403186825 */ /* 0x010fe400078e0218 */
[----:B------:R2:W3:Y:S02]  /*17a0*/  @P4 LDG.E R6, desc[UR12][R16.64+-0x4] ;  /* 0xfffffc0c10064981 */ /* 0x0004e4000c1e1900 */
[----:B------:R-:W-:Y:S02]  /*17b0*/  IMAD.MOV.U32 R3, RZ, RZ, RZ ;  /* 0x000000ffff037224 */ /* 0x000fe400078e00ff */
[----:B------:R-:W4:Y:S01]  /*17c0*/  @P6 LDG.E R27, desc[UR12][R24.64] ;  /* 0x0000000c181b6981 */ /* 0x000f22000c1e1900 */
[----:B-----5:R-:W-:Y:S01]  /*17d0*/  @!P5 IMAD.WIDE R18, R29, 0x4, R18 ;  /* 0x000000041d12d825 */ /* 0x020fe200078e0212 */
[----:B------:R-:W-:-:S02]  /*17e0*/  MOV R29, UR7 ;  /* 0x00000007001d7c02 */ /* 0x000fc40008000f00 */
[----:B------:R-:W3:Y:S04]  /*17f0*/  @!P0 LDG.E R3, desc[UR12][R20.64] ;  /* 0x0000000c14038981 */ /* 0x000ee8000c1e1900 */
[----:B------:R-:W4:Y:S01]  /*1800*/  @!P5 LDG.E R26, desc[UR12][R18.64] ;  /* 0x0000000c121ad981 */ /* 0x000f22000c1e1900 */
[----:B------:R-:W-:-:S04]  /*1810*/  IMAD.WIDE R12, R29, 0x4, R12 ;  /* 0x000000041d0c7825 */ /* 0x000fc800078e020c */
[----:B------:R-:W-:Y:S02]  /*1820*/  IMAD.WIDE R10, R31, 0x4, R10 ;  /* 0x000000041f0a7825 */ /* 0x000fe400078e020a */
[----:B------:R-:W0:Y:S04]  /*1830*/  LDG.E R12, desc[UR12][R12.64] ;  /* 0x0000000c0c0c7981 */ /* 0x000e28000c1e1900 */
[----:B------:R-:W5:Y:S01]  /*1840*/  LDG.E R10, desc[UR12][R10.64] ;  /* 0x0000000c0a0a7981 */ /* 0x000f62000c1e1900 */
[----:B-1----:R-:W2:Y:S01]  /*1850*/  MUFU.RCP R0, R7 ;  /* 0x0000000700007308 */ /* 0x002ea20000001000 */
[----:B------:R-:W-:Y:S01]  /*1860*/  BSSY.RECONVERGENT B0, `(.L_x_13) ;  /* 0x0000011000007945 */ /* 0x000fe20003800200 */
[----:B--2---:R-:W-:-:S04]  /*1870*/  FFMA R17, -R7, R0, 1 ;  /* 0x3f80000007117423 */ /* 0x004fc80000000100 */
[----:B------:R-:W-:Y:S01]  /*1880*/  FFMA R0, R0, R17, R0 ;  /* 0x0000001100007223 */ /* 0x000fe20000000000 */
[----:B---3--:R-:W-:Y:S01]  /*1890*/  FADD R3, -R6, R3 ;  /* 0x0000000306037221 */ /* 0x008fe20000000100 */
[----:B----4-:R-:W-:-:S04]  /*18a0*/  FADD R26, -R27, R26 ;  /* 0x0000001a1b1a7221 */ /* 0x010fc80000000100 */
[----:B------:R-:W-:-:S04]  /*18b0*/  FADD R3, R3, R26 ;  /* 0x0000001a03037221 */ /* 0x000fc80000000000 */
[----:B0-----:R-:W-:-:S04]  /*18c0*/  FFMA R3, R3, UR5, R12 ;  /* 0x0000000503037c23 */ /* 0x001fc8000800000c */
[----:B-----5:R-:W-:-:S04]  /*18d0*/  FFMA R16, R10, UR9, R3 ;  /* 0x000000090a107c23 */ /* 0x020fc80008000003 */
[----:B------:R-:W0:Y:S01]  /*18e0*/  FCHK P0, R16, R7 ;  /* 0x0000000710007302 */ /* 0x000e220000000000 */
[----:B------:R-:W-:-:S04]  /*18f0*/  FFMA R3, R0, R16, RZ ;  /* 0x0000001000037223 */ /* 0x000fc800000000ff */
[----:B------:R-:W-:-:S04]  /*1900*/  FFMA R6, -R7, R3, R16 ;  /* 0x0000000307067223 */ /* 0x000fc80000000110 */
[----:B------:R-:W-:Y:S01]  /*1910*/  FFMA R0, R0, R6, R3 ;  /* 0x0000000600007223 */ /* 0x000fe20000000003 */
[----:B0-----:R-:W-:Y:S06]  /*1920*/  @!P0 BRA `(.L_x_14) ;  /* 0x0000000000108947 */ /* 0x001fec0003800000 */
[----:B------:R-:W-:Y:S01]  /*1930*/  IMAD.MOV.U32 R3, RZ, RZ, R16 ;  /* 0x000000ffff037224 */ /* 0x000fe200078e0010 */
[----:B------:R-:W-:Y:S02]  /*1940*/  MOV R0, R7 ;  /* 0x0000000700007202 */ /* 0x000fe40000000f00 */
[----:B------:R-:W-:-:S07]  /*1950*/  MOV R26, 0x1970 ;  /* 0x00001970001a7802 */ /* 0x000fce0000000f00 */
[----:B------:R-:W-:Y:S05]  /*1960*/  CALL.REL.NOINC `($__internal_0_$__cuda_sm3x_div_rn_noftz_f32_slowpath) ;  /* 0x0000000400187944 */ /* 0x000fea0003c00000 */
.L_x_14:
[----:B------:R-:W-:Y:S05]  /*1970*/  BSYNC.RECONVERGENT B0 ;  /* 0x0000000000007941 */ /* 0x000fea0003800200 */
.L_x_13:
[----:B------:R-:W-:Y:S01]  /*1980*/  MOV R3, UR7 ;  /* 0x0000000700037c02 */ /* 0x000fe20008000f00 */
[----:B------:R-:W-:-:S04]  /*1990*/  UIADD3 UR4, UPT, UPT, UR4, 0x2, URZ ;  /* 0x0000000204047890 */ /* 0x000fc8000fffe0ff */
[----:B------:R-:W-:-:S05]  /*19a0*/  IMAD.WIDE R8, R3, 0x4, R8 ;  /* 0x0000000403087825 */ /* 0x000fca00078e0208 */
[----:B------:R0:W-:Y:S03]  /*19b0*/  STG.E desc[UR12][R8.64], R0 ;  /* 0x0000000008007986 */ /* 0x0001e6000c10190c */
.L_x_10:
[----:B0-----:R-:W0:Y:S02]  /*19c0*/  LDC R0, c[0x0][0x3b8] ;  /* 0x0000ee00ff007b82 */ /* 0x001e240000000800 */
[----:B0-----:R-:W-:-:S04]  /*19d0*/  LOP3.LUT R0, R0, 0x1, RZ, 0xc0, !PT ;  /* 0x0000000100007812 */ /* 0x001fc800078ec0ff */
[----:B------:R-:W-:-:S13]  /*19e0*/  ISETP.NE.U32.AND P0, PT, R0, 0x1, PT ;  /* 0x000000010000780c */ /* 0x000fda0003f05070 */
[----:B------:R-:W-:Y:S05]  /*19f0*/  @P0 EXIT ;  /* 0x000000000000094d */ /* 0x000fea0003800000 */
[----:B------:R-:W0:Y:S01]  /*1a00*/  LDCU UR5, c[0x0][0x3b0] ;  /* 0x00007600ff0577ac */ /* 0x000e220008000800 */
[----:B------:R-:W-:Y:S01]  /*1a10*/  ISETP.GE.AND P4, PT, R22, 0x1, PT ;  /* 0x000000011600780c */ /* 0x000fe20003f86270 */
[----:B------:R-:W1:Y:S01]  /*1a20*/  LDC.64 R8, c[0x0][0x3a0] ;  /* 0x0000e800ff087b82 */ /* 0x000e620000000a00 */
[----:B------:R-:W-:Y:S01]  /*1a30*/  ISETP.NE.AND P6, PT, R23, RZ, PT ;  /* 0x000000ff1700720c */ /* 0x000fe20003fc5270 */
[----:B------:R-:W2:Y:S01]  /*1a40*/  LDCU UR6, c[0x0][0x3b4] ;  /* 0x00007680ff0677ac */ /* 0x000ea20008000800 */
[----:B------:R-:W-:Y:S02]  /*1a50*/  HFMA2 R6, -RZ, RZ, 0, 0 ;  /* 0x00000000ff067431 */ /* 0x000fe400000001ff */
[----:B------:R-:W-:-:S07]  /*1a60*/  IMAD.MOV.U32 R3, RZ, RZ, RZ ;  /* 0x000000ffff037224 */ /* 0x000fce00078e00ff */
[----:B------:R-:W3:Y:S01]  /*1a70*/  @P4 LDC.64 R12, c[0x0][0x390] ;  /* 0x0000e400ff0c4b82 */ /* 0x000ee20000000a00 */
[----:B------:R-:W-:Y:S01]  /*1a80*/  VOTEU.ANY UP0, P4 ;  /* 0x0000000000ff7886 */ /* 0x000fe20002000100 */
[----:B------:R-:W-:Y:S02]  /*1a90*/  @P4 SHF.R.S32.HI R0, RZ, 0x1f, R15 ;  /* 0x0000001fff004819 */ /* 0x000fe4000001140f */
[----:B0-----:R-:W-:Y:S02]  /*1aa0*/  ISETP.GE.AND P3, PT, R5, UR5, PT ;  /* 0x0000000505007c0c */ /* 0x001fe4000bf66270 */
[----:B--2---:R-:W-:Y:S02]  /*1ab0*/  ISETP.GE.U32.AND P5, PT, R4, UR6, PT ;  /* 0x0000000604007c0c */ /* 0x004fe4000bfa6070 */
[----:B------:R-:W0:Y:S01]  /*1ac0*/  @P6 LDC.64 R18, c[0x0][0x398] ;  /* 0x0000e600ff126b82 */ /* 0x000e220000000a00 */
[----:B------:R-:W-:-:S04]  /*1ad0*/  UIMAD UR6, UR7, UR4, URZ ;  /* 0x00000004070672a4 */ /* 0x000fc8000f8e02ff */
[----:B------:R-:W-:Y:S02]  /*1ae0*/  @UP0 USHF.R.S32.HI UR5, URZ, 0x1f, UR6 ;  /* 0x0000001fff050899 */ /* 0x000fe40008011406 */
[----:B------:R-:W-:Y:S02]  /*1af0*/  @P4 IADD3 R22, P0, P1, R22, UR6, R15 ;  /* 0x0000000616164c10 */ /* 0x000fe4000f91e00f */
[----:B------:R-:W2:Y:S01]  /*1b00*/  @!P3 LDC.64 R16, c[0x0][0x390] ;  /* 0x0000e400ff10bb82 */ /* 0x000ea20000000a00 */
[----:B------:R-:W-:Y:S01]  /*1b10*/  @P6 VIADD R15, R14, UR6 ;  /* 0x000000060e0f6c36 */ /* 0x000fe20008000000 */
[----:B------:R-:W-:Y:S02]  /*1b20*/  IADD3 R2, PT, PT, R2, UR6, RZ ;  /* 0x0000000602027c10 */ /* 0x000fe4000fffe0ff */
[----:B------:R-:W-:Y:S02]  /*1b30*/  @P4 IADD3.X R0, PT, PT, RZ, UR5, R0, P0, P1 ;  /* 0x00000005ff004c10 */ /* 0x000fe400087e2400 */
[----:B---3--:R-:W-:-:S02]  /*1b40*/  @P4 LEA R12, P2, R22, R12, 0x2 ;  /* 0x0000000c160c4211 */ /* 0x008fc400078410ff */
[----:B------:R-:W3:Y:S08]  /*1b50*/  @!P5 LDC.64 R10, c[0x0][0x398] ;  /* 0x0000e600ff0adb82 */ /* 0x000ef00000000a00 */
[----:B------:R-:W4:Y:S01]  /*1b60*/  LDC.64 R4, c[0x0][0x388] ;  /* 0x0000e200ff047b82 */ /* 0x000f220000000a00 */
[----:B------:R-:W-:Y:S01]  /*1b70*/  @P4 LEA.HI.X R13, R22, R13, R0, 0x2, P2 ;  /* 0x0000000d160d4211 */ /* 0x000fe200010f1400 */
[----:B0-----:R-:W-:Y:S01]  /*1b80*/  @P6 IMAD.WIDE R14, R15, 0x4, R18 ;  /* 0x000000040f0e6825 */ /* 0x001fe200078e0212 */
[----:B------:R-:W-:Y:S01]  /*1b90*/  MOV R0, RZ ;  /* 0x000000ff00007202 */ /* 0x000fe20000000f00 */
[----:B------:R-:W0:Y:S01]  /*1ba0*/  LDCU UR5, c[0x0][0x3a8] ;  /* 0x00007500ff0577ac */ /* 0x000e220008000800 */
[----:B------:R-:W-:Y:S01]  /*1bb0*/  MOV R19, RZ ;  /* 0x000000ff00137202 */ /* 0x000fe20000000f00 */
[----:B------:R-:W5:Y:S01]  /*1bc0*/  @P4 LDG.E R3, desc[UR12][R12.64+-0x4] ;  /* 0xfffffc0c0c034981 */ /* 0x000f62000c1e1900 */
[----:B--2---:R-:W-:-:S04]  /*1bd0*/  @!P3 IMAD.WIDE R16, R2, 0x4, R16 ;  /* 0x000000040210b825 */ /* 0x004fc800078e0210 */
[----:B------:R-:W2:Y:S04]  /*1be0*/  @P6 LDG.E R19, desc[UR12][R14.64] ;  /* 0x0000000c0e136981 */ /* 0x000ea8000c1e1900 */
[----:B------:R-:W5:Y:S01]  /*1bf0*/  @!P3 LDG.E R0, desc[UR12][R16.64] ;  /* 0x0000000c1000b981 */ /* 0x000f62000c1e1900 */
[----:B---3--:R-:W-:-:S05]  /*1c00*/  @!P5 IMAD.WIDE R10, R2, 0x4, R10 ;  /* 0x00000004020ad825 */ /* 0x008fca00078e020a */
[----:B------:R3:W2:Y:S01]  /*1c10*/  @!P5 LDG.E R6, desc[UR12][R10.64] ;  /* 0x0000000c0a06d981 */ /* 0x0006a2000c1e1900 */
[----:B----4-:R-:W-:-:S04]  /*1c20*/  IMAD.WIDE R4, R2, 0x4, R4 ;  /* 0x0000000402047825 */ /* 0x010fc800078e0204 */
[----:B-1----:R-:W-:Y:S02]  /*1c30*/  IMAD.WIDE R8, R2, 0x4, R8 ;  /* 0x0000000402087825 */ /* 0x002fe400078e0208 */
[----:B------:R-:W0:Y:S04]  /*1c40*/  LDG.E R4, desc[UR12][R4.64] ;  /* 0x0000000c04047981 */ /* 0x000e28000c1e1900 */
[----:B------:R-:W4:Y:S01]  /*1c50*/  LDG.E R8, desc[UR12][R8.64] ;  /* 0x0000000c08087981 */ /* 0x000f22000c1e1900 */
[----:B------:R-:W3:Y:S01]  /*1c60*/  MUFU.RCP R18, R7 ;  /* 0x0000000700127308 */ /* 0x000ee20000001000 */
[----:B------:R-:W-:Y:S01]  /*1c70*/  BSSY.RECONVERGENT B0, `(.L_x_15) ;  /* 0x0000011000007945 */ /* 0x000fe20003800200 */
[----:B---3--:R-:W-:Y:S01]  /*1c80*/  FFMA R11, -R7, R18, 1 ;  /* 0x3f800000070b7423 */ /* 0x008fe20000000112 */
[----:B-----5:R-:W-:Y:S01]  /*1c90*/  FADD R3, -R3, R0 ;  /* 0x0000000003037221 */ /* 0x020fe20000000100 */
[----:B--2---:R-:W-:-:S04]  /*1ca0*/  FADD R6, -R19, R6 ;  /* 0x0000000613067221 */ /* 0x004fc80000000100 */
[----:B------:R-:W-:-:S04]  /*1cb0*/  FADD R3, R3, R6 ;  /* 0x0000000603037221 */ /* 0x000fc80000000000 */
[----:B0-----:R-:W-:-:S04]  /*1cc0*/  FFMA R3, R3, UR5, R4 ;  /* 0x0000000503037c23 */ /* 0x001fc80008000004 */
[----:B----4-:R-:W-:-:S04]  /*1cd0*/  FFMA R6, R8, UR9, R3 ;  /* 0x0000000908067c23 */ /* 0x010fc80008000003 */
[----:B------:R-:W0:Y:S01]  /*1ce0*/  FCHK P0, R6, R7 ;  /* 0x0000000706007302 */ /* 0x000e220000000000 */
[----:B------:R-:W-:-:S04]  /*1cf0*/  FFMA R0, R18, R11, R18 ;  /* 0x0000000b12007223 */ /* 0x000fc80000000012 */
        /* <DEDUP_REMOVED lines=8> */
.L_x_16:
[----:B------:R-:W-:Y:S05]  /*1d80*/  BSYNC.RECONVERGENT B0 ;  /* 0x0000000000007941 */ /* 0x000fea0003800200 */
.L_x_15:
[----:B------:R-:W0:Y:S02]  /*1d90*/  LDC.64 R4, c[0x0][0x380] ;  /* 0x0000e000ff047b82 */ /* 0x000e240000000a00 */
[----:B0-----:R-:W-:-:S05]  /*1da0*/  IMAD.WIDE R2, R2, 0x4, R4 ;  /* 0x0000000402027825 */ /* 0x001fca00078e0204 */
[----:B------:R-:W-:Y:S01]  /*1db0*/  STG.E desc[UR12][R2.64], R0 ;  /* 0x0000000002007986 */ /* 0x000fe2000c10190c */
[----:B------:R-:W-:Y:S05]  /*1dc0*/  EXIT ;  /* 0x000000000000794d */ /* 0x000fea0003800000 */
        .weak           $__internal_0_$__cuda_sm3x_div_rn_noftz_f32_slowpath
        .type           $__internal_0_$__cuda_sm3x_div_rn_noftz_f32_slowpath,@function
        .size           $__internal_0_$__cuda_sm3x_div_rn_noftz_f32_slowpath,(.L_x_29 - $__internal_0_$__cuda_sm3x_div_rn_noftz_f32_slowpath)
$__internal_0_$__cuda_sm3x_div_rn_noftz_f32_slowpath:
[----:B------:R-:W-:Y:S01]  /*1dd0*/  SHF.R.U32.HI R24, RZ, 0x17, R0 ;  /* 0x00000017ff187819 */ /* 0x000fe20000011600 */
[----:B------:R-:W-:Y:S01]  /*1de0*/  BSSY.RECONVERGENT B1, `(.L_x_17) ;  /* 0x0000063000017945 */ /* 0x000fe20003800200 */
[----:B------:R-:W-:Y:S02]  /*1df0*/  SHF.R.U32.HI R27, RZ, 0x17, R3 ;  /* 0x00000017ff1b7819 */ /* 0x000fe40000011603 */
[----:B------:R-:W-:Y:S02]  /*1e00*/  LOP3.LUT R24, R24, 0xff, RZ, 0xc0, !PT ;  /* 0x000000ff18187812 */ /* 0x000fe400078ec0ff */
[----:B------:R-:W-:Y:S02]  /*1e10*/  LOP3.LUT R27, R27, 0xff, RZ, 0xc0, !PT ;  /* 0x000000ff1b1b7812 */ /* 0x000fe400078ec0ff */
[----:B------:R-:W-:-:S03]  /*1e20*/  IADD3 R28, PT, PT, R24, -0x1, RZ ;  /* 0xffffffff181c7810 */ /* 0x000fc60007ffe0ff */
[----:B------:R-:W-:Y:S01]  /*1e30*/  VIADD R29, R27, 0xffffffff ;  /* 0xffffffff1b1d7836 */ /* 0x000fe20000000000 */
[----:B------:R-:W-:-:S04]  /*1e40*/  ISETP.GT.U32.AND P2, PT, R28, 0xfd, PT ;  /* 0x000000fd1c00780c */ /* 0x000fc80003f44070 */
[----:B------:R-:W-:-:S13]  /*1e50*/  ISETP.GT.U32.OR P2, PT, R29, 0xfd, P2 ;  /* 0x000000fd1d00780c */ /* 0x000fda0001744470 */
[----:B------:R-:W-:Y:S01]  /*1e60*/  @!P2 MOV R25, RZ ;  /* 0x000000ff0019a202 */ /* 0x000fe20000000f00 */
[----:B------:R-:W-:Y:S06]  /*1e70*/  @!P2 BRA `(.L_x_18) ;  /* 0x000000000060a947 */ /* 0x000fec0003800000 */
[----:B------:R-:W-:Y:S02]  /*1e80*/  FSETP.GTU.FTZ.AND P2, PT, |R3|, +INF , PT ;  /* 0x7f8000000300780b */ /* 0x000fe40003f5c200 */
[----:B------:R-:W-:-:S04]  /*1e90*/  FSETP.GTU.FTZ.AND P3, PT, |R0|, +INF , PT ;  /* 0x7f8000000000780b */ /* 0x000fc80003f7c200 */
[----:B------:R-:W-:-:S13]  /*1ea0*/  PLOP3.LUT P2, PT, P2, P3, PT, 0xf8, 0x8f ;  /* 0x00000000008f781c */ /* 0x000fda0001747f70 */
[----:B------:R-:W-:Y:S05]  /*1eb0*/  @P2 BRA `(.L_x_19) ;  /* 0x0000000400502947 */ /* 0x000fea0003800000 */
[----:B------:R-:W-:-:S13]  /*1ec0*/  LOP3.LUT P2, RZ, R0, 0x7fffffff, R3, 0xc8, !PT ;  /* 0x7fffffff00ff7812 */ /* 0x000fda000784c803 */
[----:B------:R-:W-:Y:S05]  /*1ed0*/  @!P2 BRA `(.L_x_20) ;  /* 0x000000040040a947 */ /* 0x000fea0003800000 */
[C---:B------:R-:W-:Y:S02]  /*1ee0*/  FSETP.NEU.FTZ.AND P3, PT, |R3|.reuse, +INF , PT ;  /* 0x7f8000000300780b */ /* 0x040fe40003f7d200 */
[----:B------:R-:W-:Y:S02]  /*1ef0*/  FSETP.NEU.FTZ.AND P2, PT, |R0|, +INF , PT ;  /* 0x7f8000000000780b */ /* 0x000fe40003f5d200 */
[----:B------:R-:W-:-:S04]  /*1f00*/  FSETP.NEU.FTZ.AND P4, PT, |R3|, +INF , PT ;  /* 0x7f8000000300780b */ /* 0x000fc80003f9d200 */
[----:B------:R-:W-:-:S07]  /*1f10*/  P2R R25, PR, RZ, 0x10 ;  /* 0x00000010ff197803 */ /* 0x000fce0000000000 */
[----:B------:R-:W-:Y:S05]  /*1f20*/  @!P2 BRA !P3, `(.L_x_20) ;  /* 0x00000004002ca947 */ /* 0x000fea0005800000 */
[----:B------:R-:W-:-:S04]  /*1f30*/  LOP3.LUT P3, RZ, R3, 0x7fffffff, RZ, 0xc0, !PT ;  /* 0x7fffffff03ff7812 */ /* 0x000fc8000786c0ff */
[----:B------:R-:W-:-:S13]  /*1f40*/  PLOP3.LUT P3, PT, P2, P3, PT, 0x2f, 0xf2 ;  /* 0x0000000000f2781c */ /* 0x000fda0001766577 */
[----:B------:R-:W-:Y:S05]  /*1f50*/  @P3 BRA `(.L_x_21) ;  /* 0x0000000400183947 */ /* 0x000fea0003800000 */
[----:B------:R-:W-:-:S04]  /*1f60*/  LOP3.LUT P2, RZ, R0, 0x7fffffff, RZ, 0xc0, !PT ;  /* 0x7fffffff00ff7812 */ /* 0x000fc8000784c0ff */
[----:B------:R-:W-:-:S13]  /*1f70*/  PLOP3.LUT P2, PT, P4, P2, PT, 0x2f, 0xf2 ;  /* 0x0000000000f2781c */ /* 0x000fda0002744577 */
[----:B------:R-:W-:Y:S05]  /*1f80*/  @P2 BRA `(.L_x_22) ;  /* 0x0000000400002947 */ /* 0x000fea0003800000 */
[----:B------:R-:W-:Y:S02]  /*1f90*/  ISETP.GE.AND P2, PT, R29, RZ, PT ;  /* 0x000000ff1d00720c */ /* 0x000fe40003f46270 */
[----:B------:R-:W-:-:S11]  /*1fa0*/  ISETP.GE.AND P3, PT, R28, RZ, PT ;  /* 0x000000ff1c00720c */ /* 0x000fd60003f66270 */
[----:B------:R-:W-:Y:S01]  /*1fb0*/  @P2 MOV R25, RZ ;  /* 0x000000ff00192202 */ /* 0x000fe20000000f00 */
[----:B------:R-:W-:Y:S02]  /*1fc0*/  @!P2 IMAD.MOV.U32 R25, RZ, RZ, -0x40 ;  /* 0xffffffc0ff19a424 */ /* 0x000fe400078e00ff */
[----:B------:R-:W-:Y:S01]  /*1fd0*/  @!P2 FFMA R3, R3, 1.84467440737095516160e+19, RZ ;  /* 0x5f8000000303a823 */ /* 0x000fe200000000ff */
[----:B------:R-:W-:Y:S02]  /*1fe0*/  @!P3 FFMA R0, R0, 1.84467440737095516160e+19, RZ ;  /* 0x5f8000000000b823 */ /* 0x000fe400000000ff */
[----:B------:R-:W-:-:S07]  /*1ff0*/  @!P3 IADD3 R25, PT, PT, R25, 0x40, RZ ;  /* 0x000000401919b810 */ /* 0x000fce0007ffe0ff */
.L_x_18:
[----:B------:R-:W-:Y:S01]  /*2000*/  LEA R29, R24, 0xc0800000, 0x17 ;  /* 0xc0800000181d7811 */ /* 0x000fe200078eb8ff */
[----:B------:R-:W-:Y:S01]  /*2010*/  VIADD R27, R27, 0xffffff81 ;  /* 0xffffff811b1b7836 */ /* 0x000fe20000000000 */
[----:B------:R-:W-:Y:S02]  /*2020*/  BSSY.RECONVERGENT B2, `(.L_x_23) ;  /* 0x0000035000027945 */ /* 0x000fe40003800200 */
[----:B------:R-:W-:Y:S01]  /*2030*/  IADD3 R30, PT, PT, -R29, R0, RZ ;  /* 0x000000001d1e7210 */ /* 0x000fe20007ffe1ff */
[C---:B------:R-:W-:Y:S01]  /*2040*/  IMAD R0, R27.reuse, -0x800000, R3 ;  /* 0xff8000001b007824 */ /* 0x040fe200078e0203 */
[----:B------:R-:W-:Y:S02]  /*2050*/  IADD3 R24, PT, PT, R27, 0x7f, -R24 ;  /* 0x0000007f1b187810 */ /* 0x000fe40007ffe818 */
[----:B------:R-:W0:Y:S01]  /*2060*/  MUFU.RCP R28, R30 ;  /* 0x0000001e001c7308 */ /* 0x000e220000001000 */
[----:B------:R-:W-:Y:S01]  /*2070*/  FADD.FTZ R29, -R30, -RZ ;  /* 0x800000ff1e1d7221 */ /* 0x000fe20000010100 */
[----:B------:R-:W-:-:S03]  /*2080*/  IADD3 R25, PT, PT, R24, R25, RZ ;  /* 0x0000001918197210 */ /* 0x000fc60007ffe0ff */
[----:B0-----:R-:W-:-:S04]  /*2090*/  FFMA R31, R28, R29, 1 ;  /* 0x3f8000001c1f7423 */ /* 0x001fc8000000001d */
[----:B------:R-:W-:-:S04]  /*20a0*/  FFMA R31, R28, R31, R28 ;  /* 0x0000001f1c1f7223 */ /* 0x000fc8000000001c */
[----:B------:R-:W-:-:S04]  /*20b0*/  FFMA R28, R0, R31, RZ ;  /* 0x0000001f001c7223 */ /* 0x000fc800000000ff */
[----:B------:R-:W-:-:S04]  /*20c0*/  FFMA R3, R29, R28, R0 ;  /* 0x0000001c1d037223 */ /* 0x000fc80000000000 */
[----:B------:R-:W-:-:S04]  /*20d0*/  FFMA R28, R31, R3, R28 ;  /* 0x000000031f1c7223 */ /* 0x000fc8000000001c */
[----:B------:R-:W-:-:S04]  /*20e0*/  FFMA R29, R29, R28, R0 ;  /* 0x0000001c1d1d7223 */ /* 0x000fc80000000000 */
[----:B------:R-:W-:-:S05]  /*20f0*/  FFMA R0, R31, R29, R28 ;  /* 0x0000001d1f007223 */ /* 0x000fca000000001c */
[----:B------:R-:W-:-:S04]  /*2100*/  SHF.R.U32.HI R3, RZ, 0x17, R0 ;  /* 0x00000017ff037819 */ /* 0x000fc80000011600 */
[----:B------:R-:W-:-:S04]  /*2110*/  LOP3.LUT R24, R3, 0xff, RZ, 0xc0, !PT ;  /* 0x000000ff03187812 */ /* 0x000fc800078ec0ff */
[----:B------:R-:W-:-:S05]  /*2120*/  IADD3 R3, PT, PT, R24, R25, RZ ;  /* 0x0000001918037210 */ /* 0x000fca0007ffe0ff */
[----:B------:R-:W-:-:S05]  /*2130*/  VIADD R24, R3, 0xffffffff ;  /* 0xffffffff03187836 */ /* 0x000fca0000000000 */
[----:B------:R-:W-:-:S13]  /*2140*/  ISETP.GE.U32.AND P2, PT, R24, 0xfe, PT ;  /* 0x000000fe1800780c */ /* 0x000fda0003f46070 */
[----:B------:R-:W-:Y:S05]  /*2150*/  @!P2 BRA `(.L_x_24) ;  /* 0x000000000080a947 */ /* 0x000fea0003800000 */
[----:B------:R-:W-:-:S13]  /*2160*/  ISETP.GT.AND P2, PT, R3, 0xfe, PT ;  /* 0x000000fe0300780c */ /* 0x000fda0003f44270 */
[----:B------:R-:W-:Y:S05]  /*2170*/  @P2 BRA `(.L_x_25) ;  /* 0x00000000006c2947 */ /* 0x000fea0003800000 */
[----:B------:R-:W-:-:S13]  /*2180*/  ISETP.GE.AND P2, PT, R3, 0x1, PT ;  /* 0x000000010300780c */ /* 0x000fda0003f46270 */
[----:B------:R-:W-:Y:S05]  /*2190*/  @P2 BRA `(.L_x_26) ;  /* 0x0000000000742947 */ /* 0x000fea0003800000 */
[----:B------:R-:W-:Y:S02]  /*21a0*/  ISETP.GE.AND P2, PT, R3, -0x18, PT ;  /* 0xffffffe80300780c */ /* 0x000fe40003f46270 */
[----:B------:R-:W-:-:S11]  /*21b0*/  LOP3.LUT R0, R0, 0x80000000, RZ, 0xc0, !PT ;  /* 0x8000000000007812 */ /* 0x000fd600078ec0ff */
[----:B------:R-:W-:Y:S05]  /*21c0*/  @!P2 BRA `(.L_x_26) ;  /* 0x000000000068a947 */ /* 0x000fea0003800000 */
[-CC-:B------:R-:W-:Y:S01]  /*21d0*/  FFMA.RZ R24, R31, R29.reuse, R28.reuse ;  /* 0x0000001d1f187223 */ /* 0x180fe2000000c01c */
[----:B------:R-:W-:Y:S01]  /*21e0*/  IADD3 R27, PT, PT, R3, 0x20, RZ ;  /* 0x00000020031b7810 */ /* 0x000fe20007ffe0ff */
[CCC-:B------:R-:W-:Y:S01]  /*21f0*/  FFMA.RP R25, R31.reuse, R29.reuse, R28.reuse ;  /* 0x0000001d1f197223 */ /* 0x1c0fe2000000801c */
[----:B------:R-:W-:Y:S01]  /*2200*/  FFMA.RM R28, R31, R29, R28 ;  /* 0x0000001d1f1c7223 */ /* 0x000fe2000000401c */
[C---:B------:R-:W-:Y:S02]  /*2210*/  ISETP.NE.AND P3, PT, R3.reuse, RZ, PT ;  /* 0x000000ff0300720c */ /* 0x040fe40003f65270 */
[----:B------:R-:W-:Y:S02]  /*2220*/  LOP3.LUT R24, R24, 0x7fffff, RZ, 0xc0, !PT ;  /* 0x007fffff18187812 */ /* 0x000fe400078ec0ff */
[----:B------:R-:W-:Y:S02]  /*2230*/  ISETP.NE.AND P2, PT, R3, RZ, PT ;  /* 0x000000ff0300720c */ /* 0x000fe40003f45270 */
[----:B------:R-:W-:-:S02]  /*2240*/  LOP3.LUT R24, R24, 0x800000, RZ, 0xfc, !PT ;  /* 0x0080000018187812 */ /* 0x000fc400078efcff */
[----:B------:R-:W-:Y:S02]  /*2250*/  IADD3 R3, PT, PT, -R3, RZ, RZ ;  /* 0x000000ff03037210 */ /* 0x000fe40007ffe1ff */
[----:B------:R-:W-:Y:S02]  /*2260*/  SHF.L.U32 R27, R24, R27, RZ ;  /* 0x0000001b181b7219 */ /* 0x000fe400000006ff */
[----:B------:R-:W-:Y:S02]  /*2270*/  FSETP.NEU.FTZ.AND P4, PT, R25, R28, PT ;  /* 0x0000001c1900720b */ /* 0x000fe40003f9d000 */
[----:B------:R-:W-:Y:S02]  /*2280*/  SEL R3, R3, RZ, P3 ;  /* 0x000000ff03037207 */ /* 0x000fe40001800000 */
[----:B------:R-:W-:Y:S02]  /*2290*/  ISETP.NE.AND P2, PT, R27, RZ, P2 ;  /* 0x000000ff1b00720c */ /* 0x000fe40001745270 */
[----:B------:R-:W-:-:S02]  /*22a0*/  SHF.R.U32.HI R28, RZ, R3, R24 ;  /* 0x00000003ff1c7219 */ /* 0x000fc40000011618 */
[----:B------:R-:W-:Y:S02]  /*22b0*/  PLOP3.LUT P2, PT, P4, P2, PT, 0xf8, 0x8f ;  /* 0x00000000008f781c */ /* 0x000fe40002745f70 */
[----:B------:R-:W-:Y:S02]  /*22c0*/  SHF.R.U32.HI R24, RZ, 0x1, R28 ;  /* 0x00000001ff187819 */ /* 0x000fe4000001161c */
[----:B------:R-:W-:-:S04]  /*22d0*/  SEL R3, RZ, 0x1, !P2 ;  /* 0x00000001ff037807 */ /* 0x000fc80005000000 */
[----:B------:R-:W-:-:S04]  /*22e0*/  LOP3.LUT R3, R3, 0x1, R24, 0xf8, !PT ;  /* 0x0000000103037812 */ /* 0x000fc800078ef818 */
[----:B------:R-:W-:-:S05]  /*22f0*/  LOP3.LUT R3, R3, R28, RZ, 0xc0, !PT ;  /* 0x0000001c03037212 */ /* 0x000fca00078ec0ff */
[----:B------:R-:W-:-:S05]  /*2300*/  IMAD.IADD R3, R24, 0x1, R3 ;  /* 0x0000000118037824 */ /* 0x000fca00078e0203 */
[----:B------:R-:W-:Y:S01]  /*2310*/  LOP3.LUT R0, R3, R0, RZ, 0xfc, !PT ;  /* 0x0000000003007212 */ /* 0x000fe200078efcff */
[----:B------:R-:W-:Y:S06]  /*2320*/  BRA `(.L_x_26) ;  /* 0x0000000000107947 */ /* 0x000fec0003800000 */
.L_x_25:
[----:B------:R-:W-:-:S04]  /*2330*/  LOP3.LUT R0, R0, 0x80000000, RZ, 0xc0, !PT ;  /* 0x8000000000007812 */ /* 0x000fc800078ec0ff */
[----:B------:R-:W-:Y:S01]  /*2340*/  LOP3.LUT R0, R0, 0x7f800000, RZ, 0xfc, !PT ;  /* 0x7f80000000007812 */ /* 0x000fe200078efcff */
[----:B------:R-:W-:Y:S06]  /*2350*/  BRA `(.L_x_26) ;  /* 0x0000000000047947 */ /* 0x000fec0003800000 */
.L_x_24:
[----:B------:R-:W-:-:S07]  /*2360*/  LEA R0, R25, R0, 0x17 ;  /* 0x0000000019007211 */ /* 0x000fce00078eb8ff */
.L_x_26:
[----:B------:R-:W-:Y:S05]  /*2370*/  BSYNC.RECONVERGENT B2 ;  /* 0x0000000000027941 */ /* 0x000fea0003800200 */
.L_x_23:
[----:B------:R-:W-:Y:S05]  /*2380*/  BRA `(.L_x_27) ;  /* 0x0000000000207947 */ /* 0x000fea0003800000 */
.L_x_22:
[----:B------:R-:W-:-:S04]  /*2390*/  LOP3.LUT R0, R0, 0x80000000, R3, 0x48, !PT ;  /* 0x8000000000007812 */ /* 0x000fc800078e4803 */
[----:B------:R-:W-:Y:S01]  /*23a0*/  LOP3.LUT R0, R0, 0x7f800000, RZ, 0xfc, !PT ;  /* 0x7f80000000007812 */ /* 0x000fe200078efcff */
[----:B------:R-:W-:Y:S06]  /*23b0*/  BRA `(.L_x_27) ;  /* 0x0000000000147947 */ /* 0x000fec0003800000 */
.L_x_21:
[----:B------:R-:W-:Y:S01]  /*23c0*/  LOP3.LUT R0, R0, 0x80000000, R3, 0x48, !PT ;  /* 0x8000000000007812 */ /* 0x000fe200078e4803 */
[----:B------:R-:W-:Y:S06]  /*23d0*/  BRA `(.L_x_27) ;  /* 0x00000000000c7947 */ /* 0x000fec0003800000 */
.L_x_20:
[----:B------:R-:W0:Y:S01]  /*23e0*/  MUFU.RSQ R0, -QNAN ;  /* 0xffc0000000007908 */ /* 0x000e220000001400 */
[----:B------:R-:W-:Y:S05]  /*23f0*/  BRA `(.L_x_27) ;  /* 0x0000000000047947 */ /* 0x000fea0003800000 */
.L_x_19:
[----:B------:R-:W-:-:S07]  /*2400*/  FADD.FTZ R0, R3, R0 ;  /* 0x0000000003007221 */ /* 0x000fce0000010000 */
.L_x_27:
[----:B------:R-:W-:Y:S05]  /*2410*/  BSYNC.RECONVERGENT B1 ;  /* 0x0000000000017941 */ /* 0x000fea0003800200 */
.L_x_17:
[----:B------:R-:W-:-:S04]  /*2420*/  HFMA2 R27, -RZ, RZ, 0, 0 ;  /* 0x00000000ff1b7431 */ /* 0x000fc800000001ff */
[----:B0-----:R-:W-:Y:S05]  /*2430*/  RET.REL.NODEC R26 `(_Z4dualPfS_S_S_S_ffiii) ;  /* 0xffffffd81af07950 */ /* 0x001fea0003c3ffff */
.L_x_28:
[----:B------:R-:W-:-:S00]  /*2440*/  BRA `(.L_x_28) ;  /* 0xfffffffc00fc7947 */ /* 0x000fc0000383ffff */
[----:B------:R-:W-:-:S00]  /*2450*/  NOP ;  /* 0x0000000000007918 */ /* 0x000fc00000000000 */
        /* <DEDUP_REMOVED lines=10> */
.L_x_29:


//--------------------- .nv.shared.reserved.0     --------------------------
	.section	.nv.shared.reserved.0,"aw",@nobits
	.weak		__nv_reservedSMEM_offset_0_alias
	.size		__nv_reservedSMEM_offset_0_alias, 0, 64
	.other		__nv_reservedSMEM_offset_0_alias,@"STO_CUDA_RESERVED_SHARED STV_DEFAULT"
__nv_reservedSMEM_offset_0_alias:
	.zero		0
	.zero		64


//--------------------- .nv.constant0._Z4dualPfS_S_S_S_ffiii --------------------------
	.section	.nv.constant0._Z4dualPfS_S_S_S_ffiii,"a",@progbits
	.sectionflags	@""
	.align	4
.nv.constant0._Z4dualPfS_S_S_S_ffiii:
	.zero		956


//--------------------- SYMBOLS --------------------------

	.type		.nv.reservedSmem.offset0,@object
	.size		.nv.reservedSmem.offset0,0x4
